//
// Generated by NVIDIA NVVM Compiler
//
// Compiler Build ID: CL-36424714
// Cuda compilation tools, release 13.0, V13.0.88
// Based on NVVM 20.0.0
//

.version 9.0
.target sm_100
.address_size 64

	// .globl	_Z36voxel_sampling_idx_binary_gpu_kerneliiiifffiiifffiiPKfPKlPKiS0_S4_PiS5_S5_S5_

.visible .entry _Z36voxel_sampling_idx_binary_gpu_kerneliiiifffiiifffiiPKfPKlPKiS0_S4_PiS5_S5_S5_(
	.param .u32 _Z36voxel_sampling_idx_binary_gpu_kerneliiiifffiiifffiiPKfPKlPKiS0_S4_PiS5_S5_S5__param_0,
	.param .u32 _Z36voxel_sampling_idx_binary_gpu_kerneliiiifffiiifffiiPKfPKlPKiS0_S4_PiS5_S5_S5__param_1,
	.param .u32 _Z36voxel_sampling_idx_binary_gpu_kerneliiiifffiiifffiiPKfPKlPKiS0_S4_PiS5_S5_S5__param_2,
	.param .u32 _Z36voxel_sampling_idx_binary_gpu_kerneliiiifffiiifffiiPKfPKlPKiS0_S4_PiS5_S5_S5__param_3,
	.param .f32 _Z36voxel_sampling_idx_binary_gpu_kerneliiiifffiiifffiiPKfPKlPKiS0_S4_PiS5_S5_S5__param_4,
	.param .f32 _Z36voxel_sampling_idx_binary_gpu_kerneliiiifffiiifffiiPKfPKlPKiS0_S4_PiS5_S5_S5__param_5,
	.param .f32 _Z36voxel_sampling_idx_binary_gpu_kerneliiiifffiiifffiiPKfPKlPKiS0_S4_PiS5_S5_S5__param_6,
	.param .u32 _Z36voxel_sampling_idx_binary_gpu_kerneliiiifffiiifffiiPKfPKlPKiS0_S4_PiS5_S5_S5__param_7,
	.param .u32 _Z36voxel_sampling_idx_binary_gpu_kerneliiiifffiiifffiiPKfPKlPKiS0_S4_PiS5_S5_S5__param_8,
	.param .u32 _Z36voxel_sampling_idx_binary_gpu_kerneliiiifffiiifffiiPKfPKlPKiS0_S4_PiS5_S5_S5__param_9,
	.param .f32 _Z36voxel_sampling_idx_binary_gpu_kerneliiiifffiiifffiiPKfPKlPKiS0_S4_PiS5_S5_S5__param_10,
	.param .f32 _Z36voxel_sampling_idx_binary_gpu_kerneliiiifffiiifffiiPKfPKlPKiS0_S4_PiS5_S5_S5__param_11,
	.param .f32 _Z36voxel_sampling_idx_binary_gpu_kerneliiiifffiiifffiiPKfPKlPKiS0_S4_PiS5_S5_S5__param_12,
	.param .u32 _Z36voxel_sampling_idx_binary_gpu_kerneliiiifffiiifffiiPKfPKlPKiS0_S4_PiS5_S5_S5__param_13,
	.param .u32 _Z36voxel_sampling_idx_binary_gpu_kerneliiiifffiiifffiiPKfPKlPKiS0_S4_PiS5_S5_S5__param_14,
	.param .u64 .ptr .align 1 _Z36voxel_sampling_idx_binary_gpu_kerneliiiifffiiifffiiPKfPKlPKiS0_S4_PiS5_S5_S5__param_15,
	.param .u64 .ptr .align 1 _Z36voxel_sampling_idx_binary_gpu_kerneliiiifffiiifffiiPKfPKlPKiS0_S4_PiS5_S5_S5__param_16,
	.param .u64 .ptr .align 1 _Z36voxel_sampling_idx_binary_gpu_kerneliiiifffiiifffiiPKfPKlPKiS0_S4_PiS5_S5_S5__param_17,
	.param .u64 .ptr .align 1 _Z36voxel_sampling_idx_binary_gpu_kerneliiiifffiiifffiiPKfPKlPKiS0_S4_PiS5_S5_S5__param_18,
	.param .u64 .ptr .align 1 _Z36voxel_sampling_idx_binary_gpu_kerneliiiifffiiifffiiPKfPKlPKiS0_S4_PiS5_S5_S5__param_19,
	.param .u64 .ptr .align 1 _Z36voxel_sampling_idx_binary_gpu_kerneliiiifffiiifffiiPKfPKlPKiS0_S4_PiS5_S5_S5__param_20,
	.param .u64 .ptr .align 1 _Z36voxel_sampling_idx_binary_gpu_kerneliiiifffiiifffiiPKfPKlPKiS0_S4_PiS5_S5_S5__param_21,
	.param .u64 .ptr .align 1 _Z36voxel_sampling_idx_binary_gpu_kerneliiiifffiiifffiiPKfPKlPKiS0_S4_PiS5_S5_S5__param_22,
	.param .u64 .ptr .align 1 _Z36voxel_sampling_idx_binary_gpu_kerneliiiifffiiifffiiPKfPKlPKiS0_S4_PiS5_S5_S5__param_23
)
{
	.reg .pred 	%p<56>;
	.reg .b32 	%r<167>;
	.reg .b32 	%f<45>;
	.reg .b64 	%rd<61>;
	.reg .b64 	%fd<34>;

	ld.param.u32 	%r77, [_Z36voxel_sampling_idx_binary_gpu_kerneliiiifffiiifffiiPKfPKlPKiS0_S4_PiS5_S5_S5__param_0];
	ld.param.u32 	%r84, [_Z36voxel_sampling_idx_binary_gpu_kerneliiiifffiiifffiiPKfPKlPKiS0_S4_PiS5_S5_S5__param_1];
	ld.param.u32 	%r85, [_Z36voxel_sampling_idx_binary_gpu_kerneliiiifffiiifffiiPKfPKlPKiS0_S4_PiS5_S5_S5__param_2];
	ld.param.u32 	%r78, [_Z36voxel_sampling_idx_binary_gpu_kerneliiiifffiiifffiiPKfPKlPKiS0_S4_PiS5_S5_S5__param_3];
	ld.param.u32 	%r79, [_Z36voxel_sampling_idx_binary_gpu_kerneliiiifffiiifffiiPKfPKlPKiS0_S4_PiS5_S5_S5__param_7];
	ld.param.u32 	%r80, [_Z36voxel_sampling_idx_binary_gpu_kerneliiiifffiiifffiiPKfPKlPKiS0_S4_PiS5_S5_S5__param_8];
	ld.param.u32 	%r81, [_Z36voxel_sampling_idx_binary_gpu_kerneliiiifffiiifffiiPKfPKlPKiS0_S4_PiS5_S5_S5__param_9];
	ld.param.f32 	%f10, [_Z36voxel_sampling_idx_binary_gpu_kerneliiiifffiiifffiiPKfPKlPKiS0_S4_PiS5_S5_S5__param_10];
	ld.param.f32 	%f11, [_Z36voxel_sampling_idx_binary_gpu_kerneliiiifffiiifffiiPKfPKlPKiS0_S4_PiS5_S5_S5__param_11];
	ld.param.f32 	%f12, [_Z36voxel_sampling_idx_binary_gpu_kerneliiiifffiiifffiiPKfPKlPKiS0_S4_PiS5_S5_S5__param_12];
	ld.param.u32 	%r82, [_Z36voxel_sampling_idx_binary_gpu_kerneliiiifffiiifffiiPKfPKlPKiS0_S4_PiS5_S5_S5__param_13];
	ld.param.u32 	%r83, [_Z36voxel_sampling_idx_binary_gpu_kerneliiiifffiiifffiiPKfPKlPKiS0_S4_PiS5_S5_S5__param_14];
	ld.param.u64 	%rd14, [_Z36voxel_sampling_idx_binary_gpu_kerneliiiifffiiifffiiPKfPKlPKiS0_S4_PiS5_S5_S5__param_15];
	ld.param.u64 	%rd21, [_Z36voxel_sampling_idx_binary_gpu_kerneliiiifffiiifffiiPKfPKlPKiS0_S4_PiS5_S5_S5__param_16];
	ld.param.u64 	%rd16, [_Z36voxel_sampling_idx_binary_gpu_kerneliiiifffiiifffiiPKfPKlPKiS0_S4_PiS5_S5_S5__param_18];
	ld.param.u64 	%rd17, [_Z36voxel_sampling_idx_binary_gpu_kerneliiiifffiiifffiiPKfPKlPKiS0_S4_PiS5_S5_S5__param_19];
	ld.param.u64 	%rd22, [_Z36voxel_sampling_idx_binary_gpu_kerneliiiifffiiifffiiPKfPKlPKiS0_S4_PiS5_S5_S5__param_22];
	ld.param.u64 	%rd20, [_Z36voxel_sampling_idx_binary_gpu_kerneliiiifffiiifffiiPKfPKlPKiS0_S4_PiS5_S5_S5__param_23];
	cvta.to.global.u64 	%rd1, %rd22;
	cvta.to.global.u64 	%rd2, %rd21;
	mul.lo.s32 	%r86, %r84, %r77;
	min.s32 	%r87, %r86, %r85;
	setp.lt.s32 	%p2, %r87, 1;
	@%p2 bra 	$L__BB0_55;
	mul.lo.s32 	%r1, %r78, %r78;
	mul.lo.s32 	%r2, %r1, %r78;
	mov.u32 	%r145, %ctaid.x;
	setp.ge.s32 	%p3, %r145, %r77;
	@%p3 bra 	$L__BB0_55;
	add.s32 	%r88, %r78, -1;
	shr.u32 	%r89, %r88, 31;
	add.s32 	%r90, %r88, %r89;
	shr.s32 	%r4, %r90, 1;
	mul.f32 	%f13, %f10, 0f3FC00000;
	mul.f32 	%f14, %f11, 0f3FC00000;
	mul.f32 	%f15, %f12, 0f3FC00000;
	mov.u32 	%r5, %tid.x;
	mov.u32 	%r6, %ntid.x;
	cvt.f64.f32 	%fd4, %f10;
	mul.f64 	%fd1, %fd4, 0d3FE0000000000000;
	cvt.f64.f32 	%fd5, %f11;
	mul.f64 	%fd2, %fd5, 0d3FE0000000000000;
	cvt.f64.f32 	%fd6, %f12;
	mul.f64 	%fd3, %fd6, 0d3FE0000000000000;
	add.s32 	%r7, %r79, -1;
	add.s32 	%r8, %r80, -1;
	add.s32 	%r9, %r81, -1;
	and.b32  	%r10, %r83, 7;
	add.s32 	%r11, %r10, -1;
	and.b32  	%r12, %r83, 3;
	min.s32 	%r91, %r2, %r83;
	setp.lt.s32 	%p1, %r91, 1;
	and.b32  	%r13, %r83, 2147483640;
	and.b32  	%r14, %r83, 1;
	neg.s32 	%r15, %r13;
	add.s64 	%rd3, %rd1, 16;
	cvta.to.global.u64 	%rd4, %rd17;
	cvta.to.global.u64 	%rd5, %rd16;
	cvta.to.global.u64 	%rd6, %rd14;
	cvta.to.global.u64 	%rd7, %rd20;
	mul.f32 	%f1, %f15, %f15;
	mul.f32 	%f2, %f14, %f14;
	mul.f32 	%f3, %f13, %f13;
$L__BB0_3:
	ld.param.u64 	%rd60, [_Z36voxel_sampling_idx_binary_gpu_kerneliiiifffiiifffiiPKfPKlPKiS0_S4_PiS5_S5_S5__param_21];
	mul.wide.s32 	%rd23, %r145, 4;
	add.s64 	%rd8, %rd4, %rd23;
	ld.global.u32 	%r92, [%rd8];
	setp.ge.s32 	%p4, %r5, %r92;
	cvta.to.global.u64 	%rd24, %rd60;
	add.s64 	%rd9, %rd24, %rd23;
	@%p4 bra 	$L__BB0_20;
	@%p1 bra 	$L__BB0_20;
	mov.u32 	%r146, %r5;
$L__BB0_6:
	mov.b32 	%r147, 0;
$L__BB0_7:
	setp.lt.u32 	%p5, %r83, 8;
	ld.global.u32 	%r95, [%rd9];
	add.s32 	%r96, %r95, %r146;
	mad.lo.s32 	%r97, %r96, %r2, %r147;
	mul.lo.s32 	%r19, %r97, %r83;
	mov.b32 	%r151, 0;
	@%p5 bra 	$L__BB0_10;
	mov.u32 	%r148, %r19;
	mov.u32 	%r149, %r15;
$L__BB0_9:
	.pragma "nounroll";
	mul.wide.s32 	%rd25, %r148, 4;
	add.s64 	%rd26, %rd3, %rd25;
	mov.b32 	%r98, -1;
	st.global.u32 	[%rd26+-16], %r98;
	st.global.u32 	[%rd26+-12], %r98;
	st.global.u32 	[%rd26+-8], %r98;
	st.global.u32 	[%rd26+-4], %r98;
	st.global.u32 	[%rd26], %r98;
	st.global.u32 	[%rd26+4], %r98;
	st.global.u32 	[%rd26+8], %r98;
	st.global.u32 	[%rd26+12], %r98;
	add.s32 	%r149, %r149, 8;
	add.s32 	%r148, %r148, 8;
	setp.ne.s32 	%p6, %r149, 0;
	mov.u32 	%r151, %r13;
	@%p6 bra 	$L__BB0_9;
$L__BB0_10:
	setp.eq.s32 	%p7, %r10, 0;
	@%p7 bra 	$L__BB0_18;
	setp.lt.u32 	%p8, %r11, 3;
	@%p8 bra 	$L__BB0_13;
	add.s32 	%r99, %r151, %r19;
	mul.wide.s32 	%rd27, %r99, 4;
	add.s64 	%rd28, %rd1, %rd27;
	mov.b32 	%r100, -1;
	st.global.u32 	[%rd28], %r100;
	st.global.u32 	[%rd28+4], %r100;
	st.global.u32 	[%rd28+8], %r100;
	st.global.u32 	[%rd28+12], %r100;
	add.s32 	%r151, %r151, 4;
$L__BB0_13:
	setp.eq.s32 	%p9, %r12, 0;
	@%p9 bra 	$L__BB0_18;
	setp.eq.s32 	%p10, %r12, 1;
	@%p10 bra 	$L__BB0_16;
	add.s32 	%r101, %r151, %r19;
	mul.wide.s32 	%rd29, %r101, 4;
	add.s64 	%rd30, %rd1, %rd29;
	mov.b32 	%r102, -1;
	st.global.u32 	[%rd30], %r102;
	st.global.u32 	[%rd30+4], %r102;
	add.s32 	%r151, %r151, 2;
$L__BB0_16:
	setp.eq.s32 	%p11, %r14, 0;
	@%p11 bra 	$L__BB0_18;
	add.s32 	%r103, %r151, %r19;
	mul.wide.s32 	%rd31, %r103, 4;
	add.s64 	%rd32, %rd1, %rd31;
	mov.b32 	%r104, -1;
	st.global.u32 	[%rd32], %r104;
$L__BB0_18:
	add.s32 	%r147, %r147, 1;
	setp.ne.s32 	%p12, %r147, %r2;
	@%p12 bra 	$L__BB0_7;
	add.s32 	%r146, %r146, %r6;
	ld.global.u32 	%r105, [%rd8];
	setp.lt.s32 	%p13, %r146, %r105;
	@%p13 bra 	$L__BB0_6;
$L__BB0_20:
	bar.sync 	0;
	ld.global.u32 	%r166, [%rd8];
	setp.ge.s32 	%p14, %r5, %r166;
	@%p14 bra 	$L__BB0_54;
	ld.param.u64 	%rd59, [_Z36voxel_sampling_idx_binary_gpu_kerneliiiifffiiifffiiPKfPKlPKiS0_S4_PiS5_S5_S5__param_20];
	ld.param.u64 	%rd58, [_Z36voxel_sampling_idx_binary_gpu_kerneliiiifffiiifffiiPKfPKlPKiS0_S4_PiS5_S5_S5__param_17];
	cvta.to.global.u64 	%rd33, %rd59;
	add.s64 	%rd10, %rd33, %rd23;
	cvta.to.global.u64 	%rd35, %rd58;
	add.s64 	%rd11, %rd35, %rd23;
	mov.u32 	%r154, %r5;
$L__BB0_22:
	ld.global.u32 	%r106, [%rd9];
	mul.lo.s32 	%r107, %r154, 3;
	mad.lo.s32 	%r108, %r106, 3, %r107;
	mul.wide.s32 	%rd36, %r108, 4;
	add.s64 	%rd37, %rd5, %rd36;
	ld.global.f32 	%f4, [%rd37];
	ld.global.f32 	%f5, [%rd37+4];
	ld.global.f32 	%f6, [%rd37+8];
	div.rn.f32 	%f16, %f4, %f10;
	cvt.rzi.s32.f32 	%r109, %f16;
	div.rn.f32 	%f17, %f5, %f11;
	cvt.rzi.s32.f32 	%r110, %f17;
	div.rn.f32 	%f18, %f6, %f12;
	cvt.rzi.s32.f32 	%r111, %f18;
	cvt.rn.f32.s32 	%f19, %r109;
	mul.f32 	%f20, %f10, %f19;
	cvt.f64.f32 	%fd7, %f20;
	add.f64 	%fd8, %fd1, %fd7;
	cvt.f64.f32 	%fd9, %f4;
	setp.gt.f64 	%p15, %fd8, %fd9;
	selp.b32 	%r112, -2, -1, %p15;
	add.s32 	%r113, %r112, %r109;
	selp.b32 	%r114, 1, 2, %p15;
	add.s32 	%r115, %r114, %r109;
	cvt.rn.f32.s32 	%f21, %r110;
	mul.f32 	%f22, %f11, %f21;
	cvt.f64.f32 	%fd10, %f22;
	add.f64 	%fd11, %fd2, %fd10;
	cvt.f64.f32 	%fd12, %f5;
	setp.gt.f64 	%p16, %fd11, %fd12;
	selp.b32 	%r116, -2, -1, %p16;
	add.s32 	%r34, %r116, %r110;
	selp.b32 	%r117, 1, 2, %p16;
	add.s32 	%r35, %r117, %r110;
	cvt.rn.f32.s32 	%f23, %r111;
	mul.f32 	%f24, %f12, %f23;
	cvt.f64.f32 	%fd13, %f24;
	add.f64 	%fd14, %fd3, %fd13;
	cvt.f64.f32 	%fd15, %f6;
	setp.gt.f64 	%p17, %fd14, %fd15;
	selp.b32 	%r118, -2, -1, %p17;
	add.s32 	%r36, %r118, %r111;
	selp.b32 	%r119, 1, 2, %p17;
	add.s32 	%r37, %r119, %r111;
	max.s32 	%r155, %r113, 0;
	min.s32 	%r39, %r115, %r7;
	setp.gt.s32 	%p18, %r155, %r39;
	@%p18 bra 	$L__BB0_53;
	max.s32 	%r40, %r34, 0;
	min.s32 	%r41, %r35, %r8;
	max.s32 	%r42, %r36, 0;
	min.s32 	%r43, %r37, %r9;
$L__BB0_24:
	setp.gt.s32 	%p19, %r40, %r41;
	@%p19 bra 	$L__BB0_51;
	mov.u32 	%r156, %r40;
$L__BB0_26:
	setp.gt.s32 	%p20, %r42, %r43;
	@%p20 bra 	$L__BB0_50;
	mov.u32 	%r157, %r42;
$L__BB0_28:
	mov.u32 	%r46, %r157;
	mad.lo.s32 	%r120, %r46, %r80, %r156;
	mad.lo.s32 	%r121, %r120, %r79, %r155;
	cvt.s64.s32 	%rd12, %r121;
	ld.global.u32 	%r47, [%rd10];
	ld.global.u32 	%r122, [%rd11];
	add.s32 	%r123, %r47, %r122;
	add.s32 	%r48, %r123, -1;
	mul.wide.s32 	%rd38, %r47, 8;
	add.s64 	%rd39, %rd2, %rd38;
	ld.global.u64 	%rd40, [%rd39];
	setp.gt.s64 	%p21, %rd40, %rd12;
	@%p21 bra 	$L__BB0_49;
	mul.wide.s32 	%rd41, %r48, 8;
	add.s64 	%rd42, %rd2, %rd41;
	ld.global.u64 	%rd43, [%rd42];
	setp.lt.s64 	%p22, %rd43, %rd12;
	setp.gt.s32 	%p23, %r47, %r48;
	or.pred  	%p24, %p22, %p23;
	@%p24 bra 	$L__BB0_49;
	mov.u32 	%r158, %r48;
	mov.u32 	%r159, %r47;
$L__BB0_31:
	sub.s32 	%r124, %r158, %r159;
	shr.u32 	%r125, %r124, 31;
	add.s32 	%r126, %r124, %r125;
	shr.s32 	%r127, %r126, 1;
	add.s32 	%r51, %r127, %r159;
	mul.wide.s32 	%rd44, %r51, 8;
	add.s64 	%rd45, %rd2, %rd44;
	ld.global.u64 	%rd13, [%rd45];
	setp.eq.s64 	%p25, %rd13, %rd12;
	@%p25 bra 	$L__BB0_33;
	setp.lt.s64 	%p26, %rd13, %rd12;
	add.s32 	%r128, %r51, 1;
	add.s32 	%r129, %r51, -1;
	selp.b32 	%r159, %r128, %r159, %p26;
	selp.b32 	%r158, %r158, %r129, %p26;
	setp.gt.s32 	%p27, %r159, %r158;
	@%p27 bra 	$L__BB0_49;
	bra.uni 	$L__BB0_31;
$L__BB0_33:
	setp.lt.s32 	%p28, %r51, 0;
	@%p28 bra 	$L__BB0_49;
	setp.lt.s32 	%p29, %r82, 1;
	setp.le.s32 	%p30, %r51, %r47;
	or.pred  	%p31, %p30, %p29;
	mov.u32 	%r162, %r51;
	@%p31 bra 	$L__BB0_39;
	mov.b32 	%r161, 0;
	mov.u32 	%r162, %r51;
$L__BB0_36:
	mul.wide.s32 	%rd46, %r162, 8;
	add.s64 	%rd47, %rd2, %rd46;
	ld.global.u64 	%rd48, [%rd47];
	setp.eq.s64 	%p32, %rd48, %rd12;
	@%p32 bra 	$L__BB0_38;
	add.s32 	%r162, %r162, 1;
	bra.uni 	$L__BB0_39;
$L__BB0_38:
	add.s32 	%r161, %r161, 1;
	add.s32 	%r162, %r162, -1;
	setp.gt.s32 	%p33, %r162, %r47;
	setp.lt.s32 	%p34, %r161, %r82;
	and.pred  	%p35, %p33, %p34;
	@%p35 bra 	$L__BB0_36;
$L__BB0_39:
	setp.ge.s32 	%p37, %r51, %r48;
	or.pred  	%p38, %p37, %p29;
	mov.u32 	%r164, %r51;
	@%p38 bra 	$L__BB0_44;
	mov.b32 	%r163, 0;
$L__BB0_41:
	add.s32 	%r61, %r163, %r51;
	mul.wide.u32 	%rd49, %r61, 8;
	add.s64 	%rd50, %rd2, %rd49;
	ld.global.u64 	%rd51, [%rd50];
	setp.eq.s64 	%p39, %rd51, %rd12;
	@%p39 bra 	$L__BB0_43;
	add.s32 	%r164, %r61, -1;
	bra.uni 	$L__BB0_44;
$L__BB0_43:
	add.s32 	%r163, %r163, 1;
	add.s32 	%r164, %r163, %r51;
	setp.lt.s32 	%p40, %r164, %r48;
	setp.lt.s32 	%p41, %r163, %r82;
	and.pred  	%p42, %p40, %p41;
	@%p42 bra 	$L__BB0_41;
$L__BB0_44:
	setp.gt.s32 	%p43, %r162, %r164;
	@%p43 bra 	$L__BB0_49;
$L__BB0_45:
	mov.u32 	%r66, %r162;
	mul.lo.s32 	%r132, %r66, 3;
	mul.wide.s32 	%rd52, %r132, 4;
	add.s64 	%rd53, %rd6, %rd52;
	ld.global.f32 	%f25, [%rd53];
	ld.global.f32 	%f26, [%rd53+4];
	ld.global.f32 	%f27, [%rd53+8];
	sub.f32 	%f28, %f25, %f4;
	add.f32 	%f7, %f28, 0f358637BD;
	sub.f32 	%f29, %f26, %f5;
	add.f32 	%f8, %f29, 0f358637BD;
	sub.f32 	%f30, %f27, %f6;
	add.f32 	%f9, %f30, 0f358637BD;
	mul.f32 	%f31, %f7, %f7;
	mul.f32 	%f32, %f8, %f8;
	mul.f32 	%f34, %f9, %f9;
	setp.geu.f32 	%p44, %f31, %f3;
	setp.geu.f32 	%p45, %f32, %f2;
	or.pred  	%p46, %p44, %p45;
	setp.geu.f32 	%p47, %f34, %f1;
	or.pred  	%p48, %p46, %p47;
	@%p48 bra 	$L__BB0_48;
	div.rn.f32 	%f36, %f7, %f10;
	cvt.f64.f32 	%fd16, %f36;
	abs.f32 	%f37, %f7;
	cvt.f64.f32 	%fd17, %f37;
	mul.f64 	%fd18, %fd17, 0d3FE0000000000000;
	cvt.f64.f32 	%fd19, %f7;
	div.rn.f64 	%fd20, %fd18, %fd19;
	add.f64 	%fd21, %fd20, %fd16;
	cvt.rn.f32.f64 	%f38, %fd21;
	cvt.rzi.s32.f32 	%r133, %f38;
	div.rn.f32 	%f39, %f8, %f11;
	cvt.f64.f32 	%fd22, %f39;
	abs.f32 	%f40, %f8;
	cvt.f64.f32 	%fd23, %f40;
	mul.f64 	%fd24, %fd23, 0d3FE0000000000000;
	cvt.f64.f32 	%fd25, %f8;
	div.rn.f64 	%fd26, %fd24, %fd25;
	add.f64 	%fd27, %fd26, %fd22;
	cvt.rn.f32.f64 	%f41, %fd27;
	cvt.rzi.s32.f32 	%r134, %f41;
	div.rn.f32 	%f42, %f9, %f12;
	cvt.f64.f32 	%fd28, %f42;
	abs.f32 	%f43, %f9;
	cvt.f64.f32 	%fd29, %f43;
	mul.f64 	%fd30, %fd29, 0d3FE0000000000000;
	cvt.f64.f32 	%fd31, %f9;
	div.rn.f64 	%fd32, %fd30, %fd31;
	add.f64 	%fd33, %fd32, %fd28;
	cvt.rn.f32.f64 	%f44, %fd33;
	cvt.rzi.s32.f32 	%r135, %f44;
	ld.global.u32 	%r136, [%rd9];
	add.s32 	%r137, %r136, %r154;
	add.s32 	%r138, %r135, %r4;
	add.s32 	%r139, %r134, %r4;
	add.s32 	%r140, %r133, %r4;
	mad.lo.s32 	%r141, %r139, %r78, %r140;
	mad.lo.s32 	%r142, %r138, %r1, %r141;
	mad.lo.s32 	%r67, %r137, %r2, %r142;
	mul.wide.s32 	%rd54, %r67, 4;
	add.s64 	%rd55, %rd7, %rd54;
	atom.global.add.u32 	%r68, [%rd55], 1;
	setp.ge.s32 	%p49, %r68, %r83;
	@%p49 bra 	$L__BB0_48;
	mad.lo.s32 	%r143, %r67, %r83, %r68;
	mul.wide.s32 	%rd56, %r143, 4;
	add.s64 	%rd57, %rd1, %rd56;
	st.global.u32 	[%rd57], %r66;
$L__BB0_48:
	add.s32 	%r162, %r66, 1;
	setp.ne.s32 	%p50, %r66, %r164;
	@%p50 bra 	$L__BB0_45;
$L__BB0_49:
	add.s32 	%r157, %r46, 1;
	setp.ne.s32 	%p51, %r46, %r43;
	@%p51 bra 	$L__BB0_28;
$L__BB0_50:
	add.s32 	%r71, %r156, 1;
	setp.ne.s32 	%p52, %r156, %r41;
	mov.u32 	%r156, %r71;
	@%p52 bra 	$L__BB0_26;
$L__BB0_51:
	add.s32 	%r72, %r155, 1;
	setp.ne.s32 	%p53, %r155, %r39;
	mov.u32 	%r155, %r72;
	@%p53 bra 	$L__BB0_24;
	ld.global.u32 	%r166, [%rd8];
$L__BB0_53:
	add.s32 	%r154, %r154, %r6;
	setp.lt.s32 	%p54, %r154, %r166;
	@%p54 bra 	$L__BB0_22;
$L__BB0_54:
	mov.u32 	%r144, %nctaid.x;
	add.s32 	%r145, %r145, %r144;
	setp.lt.s32 	%p55, %r145, %r77;
	@%p55 bra 	$L__BB0_3;
$L__BB0_55:
	ret;

}


// ===== COMPILED SASS (sm_100) =====

	.target	sm_100

	.elftype	@"ET_EXEC"


//--------------------- .note.nv.tkinfo           --------------------------
	.section	.note.nv.tkinfo,"",@"SHT_NOTE"
	.sectionflags	@"SHF_NOTE_NV_TKINFO"
	.tkinfo
        /*0018*/ 	.word	0x00000002
        /*0030*/ 	.string	""
        /*0030*/ 	.string	"ptxas"
        /*0030*/ 	.string	"Cuda compilation tools, release 13.0, V13.0.88"
        /*0030*/ 	.string	"Build cuda_13.0.r13.0/compiler.36424714_0"
        /*0030*/ 	.string	"-arch sm_100 -m 64 "



//--------------------- .note.nv.cuinfo           --------------------------
	.section	.note.nv.cuinfo,"",@"SHT_NOTE"
	.sectionflags	@"SHF_NOTE_NV_CUINFO"
        /*0018*/ 	.short	0x0002
        /*001a*/ 	.short	0x0064
        /*001c*/ 	.short	0x0082
	.zero		2


//--------------------- .nv.info                  --------------------------
	.section	.nv.info,"",@"SHT_CUDA_INFO"
	.align	4


	//----- nvinfo : EIATTR_REGCOUNT
	.align		4
        /*0000*/ 	.byte	0x04, 0x2f
        /*0002*/ 	.short	(.L_1 - .L_0)
	.align		4
.L_0:
        /*0004*/ 	.word	index@(_Z36voxel_sampling_idx_binary_gpu_kerneliiiifffiiifffiiPKfPKlPKiS0_S4_PiS5_S5_S5_)
        /*0008*/ 	.word	0x0000003a


	//----- nvinfo : EIATTR_FRAME_SIZE
	.align		4
.L_1:
        /*000c*/ 	.byte	0x04, 0x11
        /*000e*/ 	.short	(.L_3 - .L_2)
	.align		4
.L_2:
        /*0010*/ 	.word	index@($__internal_1_$__cuda_sm3x_div_rn_noftz_f32_slowpath)
        /*0014*/ 	.word	0x00000000


	//----- nvinfo : EIATTR_FRAME_SIZE
	.align		4
.L_3:
        /*0018*/ 	.byte	0x04, 0x11
        /*001a*/ 	.short	(.L_5 - .L_4)
	.align		4
.L_4:
        /*001c*/ 	.word	index@($__internal_0_$__cuda_sm20_div_rn_f64_full)
        /*0020*/ 	.word	0x00000000


	//----- nvinfo : EIATTR_FRAME_SIZE
	.align		4
.L_5:
        /*0024*/ 	.byte	0x04, 0x11
        /*0026*/ 	.short	(.L_7 - .L_6)
	.align		4
.L_6:
        /*0028*/ 	.word	index@(_Z36voxel_sampling_idx_binary_gpu_kerneliiiifffiiifffiiPKfPKlPKiS0_S4_PiS5_S5_S5_)
        /*002c*/ 	.word	0x00000000


	//----- nvinfo : EIATTR_MIN_STACK_SIZE
	.align		4
.L_7:
        /*0030*/ 	.byte	0x04, 0x12
        /*0032*/ 	.short	(.L_9 - .L_8)
	.align		4
.L_8:
        /*0034*/ 	.word	index@(_Z36voxel_sampling_idx_binary_gpu_kerneliiiifffiiifffiiPKfPKlPKiS0_S4_PiS5_S5_S5_)
        /*0038*/ 	.word	0x00000000
.L_9:


//--------------------- .nv.compat                --------------------------
	.section	.nv.compat,"",@"SHT_CUDA_COMPAT_INFO"
	.align	4
        /*0000*/ 	.byte	0x02, 0x09, 0x00, 0x00, 0x02, 0x02, 0x01, 0x00, 0x02, 0x05, 0x05, 0x00, 0x03, 0x07, 0x01, 0x01
        /*0010*/ 	.byte	0x02, 0x03, 0x00, 0x00, 0x02, 0x06, 0x01, 0x00, 0x04, 0x0b, 0x08, 0x00, 0x01, 0x00, 0x00, 0x00
        /*0020*/ 	.byte	0x00, 0x00, 0x00, 0x00


//--------------------- .nv.info._Z36voxel_sampling_idx_binary_gpu_kerneliiiifffiiifffiiPKfPKlPKiS0_S4_PiS5_S5_S5_ --------------------------
	.section	.nv.info._Z36voxel_sampling_idx_binary_gpu_kerneliiiifffiiifffiiPKfPKlPKiS0_S4_PiS5_S5_S5_,"",@"SHT_CUDA_INFO"
	.sectionflags	@""
	.align	4


	//----- nvinfo : EIATTR_CUDA_API_VERSION
	.align		4
        /*0000*/ 	.byte	0x04, 0x37
        /*0002*/ 	.short	(.L_11 - .L_10)
.L_10:
        /*0004*/ 	.word	0x00000082


	//----- nvinfo : EIATTR_KPARAM_INFO
	.align		4
.L_11:
        /*0008*/ 	.byte	0x04, 0x17
        /*000a*/ 	.short	(.L_13 - .L_12)
.L_12:
        /*000c*/ 	.word	0x00000000
        /*0010*/ 	.short	0x0017
        /*0012*/ 	.short	0x0080
        /*0014*/ 	.byte	0x00, 0xf5, 0x21, 0x00


	//----- nvinfo : EIATTR_KPARAM_INFO
	.align		4
.L_13:
        /*0018*/ 	.byte	0x04, 0x17
        /*001a*/ 	.short	(.L_15 - .L_14)
.L_14:
        /*001c*/ 	.word	0x00000000
        /*0020*/ 	.short	0x0016
        /*0022*/ 	.short	0x0078
        /*0024*/ 	.byte	0x00, 0xf5, 0x21, 0x00


	//----- nvinfo : EIATTR_KPARAM_INFO
	.align		4
.L_15:
        /*0028*/ 	.byte	0x04, 0x17
        /*002a*/ 	.short	(.L_17 - .L_16)
.L_16:
        /*002c*/ 	.word	0x00000000
        /*0030*/ 	.short	0x0015
        /*0032*/ 	.short	0x0070
        /*0034*/ 	.byte	0x00, 0xf5, 0x21, 0x00


	//----- nvinfo : EIATTR_KPARAM_INFO
	.align		4
.L_17:
        /*0038*/ 	.byte	0x04, 0x17
        /*003a*/ 	.short	(.L_19 - .L_18)
.L_18:
        /*003c*/ 	.word	0x00000000
        /*0040*/ 	.short	0x0014
        /*0042*/ 	.short	0x0068
        /*0044*/ 	.byte	0x00, 0xf5, 0x21, 0x00


	//----- nvinfo : EIATTR_KPARAM_INFO
	.align		4
.L_19:
        /*0048*/ 	.byte	0x04, 0x17
        /*004a*/ 	.short	(.L_21 - .L_20)
.L_20:
        /*004c*/ 	.word	0x00000000
        /*0050*/ 	.short	0x0013
        /*0052*/ 	.short	0x0060
        /*0054*/ 	.byte	0x00, 0xf5, 0x21, 0x00


	//----- nvinfo : EIATTR_KPARAM_INFO
	.align		4
.L_21:
        /*0058*/ 	.byte	0x04, 0x17
        /*005a*/ 	.short	(.L_23 - .L_22)
.L_22:
        /*005c*/ 	.word	0x00000000
        /*0060*/ 	.short	0x0012
        /*0062*/ 	.short	0x0058
        /*0064*/ 	.byte	0x00, 0xf5, 0x21, 0x00


	//----- nvinfo : EIATTR_KPARAM_INFO
	.align		4
.L_23:
        /*0068*/ 	.byte	0x04, 0x17
        /*006a*/ 	.short	(.L_25 - .L_24)
.L_24:
        /*006c*/ 	.word	0x00000000
        /*0070*/ 	.short	0x0011
        /*0072*/ 	.short	0x0050
        /*0074*/ 	.byte	0x00, 0xf5, 0x21, 0x00


	//----- nvinfo : EIATTR_KPARAM_INFO
	.align		4
.L_25:
        /*0078*/ 	.byte	0x04, 0x17
        /*007a*/ 	.short	(.L_27 - .L_26)
.L_26:
        /*007c*/ 	.word	0x00000000
        /*0080*/ 	.short	0x0010
        /*0082*/ 	.short	0x0048
        /*0084*/ 	.byte	0x00, 0xf5, 0x21, 0x00


	//----- nvinfo : EIATTR_KPARAM_INFO
	.align		4
.L_27:
        /*0088*/ 	.byte	0x04, 0x17
        /*008a*/ 	.short	(.L_29 - .L_28)
.L_28:
        /*008c*/ 	.word	0x00000000
        /*0090*/ 	.short	0x000f
        /*0092*/ 	.short	0x0040
        /*0094*/ 	.byte	0x00, 0xf5, 0x21, 0x00


	//----- nvinfo : EIATTR_KPARAM_INFO
	.align		4
.L_29:
        /*0098*/ 	.byte	0x04, 0x17
        /*009a*/ 	.short	(.L_31 - .L_30)
.L_30:
        /*009c*/ 	.word	0x00000000
        /*00a0*/ 	.short	0x000e
        /*00a2*/ 	.short	0x0038
        /*00a4*/ 	.byte	0x00, 0xf0, 0x11, 0x00


	//----- nvinfo : EIATTR_KPARAM_INFO
	.align		4
.L_31:
        /*00a8*/ 	.byte	0x04, 0x17
        /*00aa*/ 	.short	(.L_33 - .L_32)
.L_32:
        /*00ac*/ 	.word	0x00000000
        /*00b0*/ 	.short	0x000d
        /*00b2*/ 	.short	0x0034
        /*00b4*/ 	.byte	0x00, 0xf0, 0x11, 0x00


	//----- nvinfo : EIATTR_KPARAM_INFO
	.align		4
.L_33:
        /*00b8*/ 	.byte	0x04, 0x17
        /*00ba*/ 	.short	(.L_35 - .L_34)
.L_34:
        /*00bc*/ 	.word	0x00000000
        /*00c0*/ 	.short	0x000c
        /*00c2*/ 	.short	0x0030
        /*00c4*/ 	.byte	0x00, 0xf0, 0x11, 0x00


	//----- nvinfo : EIATTR_KPARAM_INFO
	.align		4
.L_35:
        /*00c8*/ 	.byte	0x04, 0x17
        /*00ca*/ 	.short	(.L_37 - .L_36)
.L_36:
        /*00cc*/ 	.word	0x00000000
        /*00d0*/ 	.short	0x000b
        /*00d2*/ 	.short	0x002c
        /*00d4*/ 	.byte	0x00, 0xf0, 0x11, 0x00


	//----- nvinfo : EIATTR_KPARAM_INFO
	.align		4
.L_37:
        /*00d8*/ 	.byte	0x04, 0x17
        /*00da*/ 	.short	(.L_39 - .L_38)
.L_38:
        /*00dc*/ 	.word	0x00000000
        /*00e0*/ 	.short	0x000a
        /*00e2*/ 	.short	0x0028
        /*00e4*/ 	.byte	0x00, 0xf0, 0x11, 0x00


	//----- nvinfo : EIATTR_KPARAM_INFO
	.align		4
.L_39:
        /*00e8*/ 	.byte	0x04, 0x17
        /*00ea*/ 	.short	(.L_41 - .L_40)
.L_40:
        /*00ec*/ 	.word	0x00000000
        /*00f0*/ 	.short	0x0009
        /*00f2*/ 	.short	0x0024
        /*00f4*/ 	.byte	0x00, 0xf0, 0x11, 0x00


	//----- nvinfo : EIATTR_KPARAM_INFO
	.align		4
.L_41:
        /*00f8*/ 	.byte	0x04, 0x17
        /*00fa*/ 	.short	(.L_43 - .L_42)
.L_42:
        /*00fc*/ 	.word	0x00000000
        /*0100*/ 	.short	0x0008
        /*0102*/ 	.short	0x0020
        /*0104*/ 	.byte	0x00, 0xf0, 0x11, 0x00


	//----- nvinfo : EIATTR_KPARAM_INFO
	.align		4
.L_43:
        /*0108*/ 	.byte	0x04, 0x17
        /*010a*/ 	.short	(.L_45 - .L_44)
.L_44:
        /*010c*/ 	.word	0x00000000
        /*0110*/ 	.short	0x0007
        /*0112*/ 	.short	0x001c
        /*0114*/ 	.byte	0x00, 0xf0, 0x11, 0x00


	//----- nvinfo : EIATTR_KPARAM_INFO
	.align		4
.L_45:
        /*0118*/ 	.byte	0x04, 0x17
        /*011a*/ 	.short	(.L_47 - .L_46)
.L_46:
        /*011c*/ 	.word	0x00000000
        /*0120*/ 	.short	0x0006
        /*0122*/ 	.short	0x0018
        /*0124*/ 	.byte	0x00, 0xf0, 0x11, 0x00


	//----- nvinfo : EIATTR_KPARAM_INFO
	.align		4
.L_47:
        /*0128*/ 	.byte	0x04, 0x17
        /*012a*/ 	.short	(.L_49 - .L_48)
.L_48:
        /*012c*/ 	.word	0x00000000
        /*0130*/ 	.short	0x0005
        /*0132*/ 	.short	0x0014
        /*0134*/ 	.byte	0x00, 0xf0, 0x11, 0x00


	//----- nvinfo : EIATTR_KPARAM_INFO
	.align		4
.L_49:
        /*0138*/ 	.byte	0x04, 0x17
        /*013a*/ 	.short	(.L_51 - .L_50)
.L_50:
        /*013c*/ 	.word	0x00000000
        /*0140*/ 	.short	0x0004
        /*0142*/ 	.short	0x0010
        /*0144*/ 	.byte	0x00, 0xf0, 0x11, 0x00


	//----- nvinfo : EIATTR_KPARAM_INFO
	.align		4
.L_51:
        /*0148*/ 	.byte	0x04, 0x17
        /*014a*/ 	.short	(.L_53 - .L_52)
.L_52:
        /*014c*/ 	.word	0x00000000
        /*0150*/ 	.short	0x0003
        /*0152*/ 	.short	0x000c
        /*0154*/ 	.byte	0x00, 0xf0, 0x11, 0x00


	//----- nvinfo : EIATTR_KPARAM_INFO
	.align		4
.L_53:
        /*0158*/ 	.byte	0x04, 0x17
        /*015a*/ 	.short	(.L_55 - .L_54)
.L_54:
        /*015c*/ 	.word	0x00000000
        /*0160*/ 	.short	0x0002
        /*0162*/ 	.short	0x0008
        /*0164*/ 	.byte	0x00, 0xf0, 0x11, 0x00


	//----- nvinfo : EIATTR_KPARAM_INFO
	.align		4
.L_55:
        /*0168*/ 	.byte	0x04, 0x17
        /*016a*/ 	.short	(.L_57 - .L_56)
.L_56:
        /*016c*/ 	.word	0x00000000
        /*0170*/ 	.short	0x0001
        /*0172*/ 	.short	0x0004
        /*0174*/ 	.byte	0x00, 0xf0, 0x11, 0x00


	//----- nvinfo : EIATTR_KPARAM_INFO
	.align		4
.L_57:
        /*0178*/ 	.byte	0x04, 0x17
        /*017a*/ 	.short	(.L_59 - .L_58)
.L_58:
        /*017c*/ 	.word	0x00000000
        /*0180*/ 	.short	0x0000
        /*0182*/ 	.short	0x0000
        /*0184*/ 	.byte	0x00, 0xf0, 0x11, 0x00


	//----- nvinfo : EIATTR_SPARSE_MMA_MASK
	.align		4
.L_59:
        /*0188*/ 	.byte	0x03, 0x50
        /*018a*/ 	.short	0x0000


	//----- nvinfo : EIATTR_MAXREG_COUNT
	.align		4
        /*018c*/ 	.byte	0x03, 0x1b
        /*018e*/ 	.short	0x00ff


	//----- nvinfo : EIATTR_NUM_BARRIERS
	.align		4
        /*0190*/ 	.byte	0x02, 0x4c
        /*0192*/ 	.byte	0x01
	.zero		1


	//----- nvinfo : EIATTR_MERCURY_ISA_VERSION
	.align		4
        /*0194*/ 	.byte	0x03, 0x5f
        /*0196*/ 	.short	0x0101


	//----- nvinfo : EIATTR_VRC_CTA_INIT_COUNT
	.align		4
        /*0198*/ 	.byte	0x02, 0x4a
	.zero		1
	.zero		1


	//----- nvinfo : EIATTR_EXIT_INSTR_OFFSETS
	.align		4
        /*019c*/ 	.byte	0x04, 0x1c
        /*019e*/ 	.short	(.L_61 - .L_60)


	//   ....[0]....
.L_60:
        /*01a0*/ 	.word	0x00000060


	//   ....[1]....
        /*01a4*/ 	.word	0x00000090


	//   ....[2]....
        /*01a8*/ 	.word	0x000021c0


	//----- nvinfo : EIATTR_CRS_STACK_SIZE
	.align		4
.L_61:
        /*01ac*/ 	.byte	0x04, 0x1e
        /*01ae*/ 	.short	(.L_63 - .L_62)
.L_62:
        /*01b0*/ 	.word	0x00000000


	//----- nvinfo : EIATTR_CBANK_PARAM_SIZE
	.align		4
.L_63:
        /*01b4*/ 	.byte	0x03, 0x19
        /*01b6*/ 	.short	0x0088


	//----- nvinfo : EIATTR_PARAM_CBANK
	.align		4
        /*01b8*/ 	.byte	0x04, 0x0a
        /*01ba*/ 	.short	(.L_65 - .L_64)
	.align		4
.L_64:
        /*01bc*/ 	.word	index@(.nv.constant0._Z36voxel_sampling_idx_binary_gpu_kerneliiiifffiiifffiiPKfPKlPKiS0_S4_PiS5_S5_S5_)
        /*01c0*/ 	.short	0x0380
        /*01c2*/ 	.short	0x0088


	//----- nvinfo : EIATTR_SW_WAR
	.align		4
.L_65:
        /*01c4*/ 	.byte	0x04, 0x36
        /*01c6*/ 	.short	(.L_67 - .L_66)
.L_66:
        /*01c8*/ 	.word	0x00000008
.L_67:


//--------------------- .nv.callgraph             --------------------------
	.section	.nv.callgraph,"",@"SHT_CUDA_CALLGRAPH"
	.align	4
	.sectionentsize	8
	.align		4
        /*0000*/ 	.word	0x00000000
	.align		4
        /*0004*/ 	.word	0xffffffff
	.align		4
        /*0008*/ 	.word	0x00000000
	.align		4
        /*000c*/ 	.word	0xfffffffe
	.align		4
        /*0010*/ 	.word	0x00000000
	.align		4
        /*0014*/ 	.word	0xfffffffd
	.align		4
        /*0018*/ 	.word	0x00000000
	.align		4
        /*001c*/ 	.word	0xfffffffc


//--------------------- .text._Z36voxel_sampling_idx_binary_gpu_kerneliiiifffiiifffiiPKfPKlPKiS0_S4_PiS5_S5_S5_ --------------------------
	.section	.text._Z36voxel_sampling_idx_binary_gpu_kerneliiiifffiiifffiiPKfPKlPKiS0_S4_PiS5_S5_S5_,"ax",@progbits
	.align	128
        .global         _Z36voxel_sampling_idx_binary_gpu_kerneliiiifffiiifffiiPKfPKlPKiS0_S4_PiS5_S5_S5_
        .type           _Z36voxel_sampling_idx_binary_gpu_kerneliiiifffiiifffiiPKfPKlPKiS0_S4_PiS5_S5_S5_,@function
        .size           _Z36voxel_sampling_idx_binary_gpu_kerneliiiifffiiifffiiPKfPKlPKiS0_S4_PiS5_S5_S5_,(.L_x_75 - _Z36voxel_sampling_idx_binary_gpu_kerneliiiifffiiifffiiPKfPKlPKiS0_S4_PiS5_S5_S5_)
        .other          _Z36voxel_sampling_idx_binary_gpu_kerneliiiifffiiifffiiPKfPKlPKiS0_S4_PiS5_S5_S5_,@"STO_CUDA_ENTRY STV_DEFAULT"
_Z36voxel_sampling_idx_binary_gpu_kerneliiiifffiiifffiiPKfPKlPKiS0_S4_PiS5_S5_S5_:
.text._Z36voxel_sampling_idx_binary_gpu_kerneliiiifffiiifffiiPKfPKlPKiS0_S4_PiS5_S5_S5_:
[----:B------:R-:W-:Y:S08]  /*0000*/  LDC R1, c[0x0][0x37c] ;  /* 0x0000df00ff017b82 */ /* 0x000ff00000000800 */
[----:B------:R-:W0:Y:S01]  /*0010*/  LDC R0, c[0x0][0x388] ;  /* 0x0000e200ff007b82 */ /* 0x000e220000000800 */
[----:B------:R-:W1:Y:S02]  /*0020*/  LDCU.64 UR6, c[0x0][0x380] ;  /* 0x00007000ff0677ac */ /* 0x000e640008000a00 */
[----:B-1----:R-:W-:-:S06]  /*0030*/  UIMAD UR4, UR7, UR6, URZ ;  /* 0x00000006070472a4 */ /* 0x002fcc000f8e02ff */
[----:B0-----:R-:W-:-:S04]  /*0040*/  VIMNMX R0, PT, PT, R0, UR4, PT ;  /* 0x0000000400007c48 */ /* 0x001fc8000bfe0100 */
[----:B------:R-:W-:-:S13]  /*0050*/  ISETP.GE.AND P0, PT, R0, 0x1, PT ;  /* 0x000000010000780c */ /* 0x000fda0003f06270 */
[----:B------:R-:W-:Y:S05]  /*0060*/  @!P0 EXIT ;  /* 0x000000000000894d */ /* 0x000fea0003800000 */
[----:B------:R-:W0:Y:S02]  /*0070*/  S2R R46, SR_CTAID.X ;  /* 0x00000000002e7919 */ /* 0x000e240000002500 */
[----:B0-----:R-:W-:-:S13]  /*0080*/  ISETP.GE.AND P0, PT, R46, UR6, PT ;  /* 0x000000062e007c0c */ /* 0x001fda000bf06270 */
[----:B------:R-:W-:Y:S05]  /*0090*/  @P0 EXIT ;  /* 0x000000000000094d */ /* 0x000fea0003800000 */
[----:B------:R-:W0:Y:S01]  /*00a0*/  LDC R0, c[0x0][0x3b0] ;  /* 0x0000ec00ff007b82 */ /* 0x000e220000000800 */
[----:B------:R-:W1:Y:S01]  /*00b0*/  LDCU UR4, c[0x0][0x38c] ;  /* 0x00007180ff0477ac */ /* 0x000e620008000800 */
[----:B------:R-:W2:Y:S06]  /*00c0*/  LDCU.64 UR6, c[0x0][0x3f8] ;  /* 0x00007f00ff0677ac */ /* 0x000eac0008000a00 */
[----:B------:R-:W3:Y:S01]  /*00d0*/  LDC R44, c[0x0][0x3b8] ;  /* 0x0000ee00ff2c7b82 */ /* 0x000ee20000000800 */
[----:B------:R-:W4:Y:S01]  /*00e0*/  LDCU UR5, c[0x0][0x39c] ;  /* 0x00007380ff0577ac */ /* 0x000f220008000800 */
[----:B------:R-:W0:Y:S06]  /*00f0*/  LDCU UR10, c[0x0][0x360] ;  /* 0x00006c00ff0a77ac */ /* 0x000e2c0008000800 */
[----:B------:R-:W5:Y:S01]  /*0100*/  LDC.64 R16, c[0x0][0x3a8] ;  /* 0x0000ea00ff107b82 */ /* 0x000f620000000a00 */
[----:B------:R-:W0:Y:S01]  /*0110*/  LDCU.64 UR12, c[0x0][0x358] ;  /* 0x00006b00ff0c77ac */ /* 0x000e220008000a00 */
[----:B-1----:R-:W-:-:S02]  /*0120*/  UIMAD UR8, UR4, UR4, URZ ;  /* 0x00000004040872a4 */ /* 0x002fc4000f8e02ff */
[----:B--2---:R-:W-:-:S04]  /*0130*/  UIADD3 UR6, UP0, UPT, UR6, 0x10, URZ ;  /* 0x0000001006067890 */ /* 0x004fc8000ff1e0ff */
[----:B------:R-:W1:Y:S01]  /*0140*/  LDC.64 R48, c[0x0][0x3a0] ;  /* 0x0000e800ff307b82 */ /* 0x000e620000000a00 */
[----:B0-----:R0:W2:Y:S01]  /*0150*/  F2F.F64.F32 R26, R0 ;  /* 0x00000000001a7310 */ /* 0x0010a20000201800 */
[----:B------:R-:W-:Y:S01]  /*0160*/  UIMAD UR9, UR8, UR4, URZ ;  /* 0x00000004080972a4 */ /* 0x000fe2000f8e02ff */
[----:B------:R-:W-:Y:S01]  /*0170*/  FMUL R15, R0, 1.5 ;  /* 0x3fc00000000f7820 */ /* 0x000fe20000400000 */
[----:B------:R-:W-:Y:S02]  /*0180*/  UIADD3 UR4, UPT, UPT, UR4, -0x1, URZ ;  /* 0xffffffff04047890 */ /* 0x000fe4000fffe0ff */
[----:B------:R-:W-:Y:S01]  /*0190*/  UIADD3.X UR7, UPT, UPT, URZ, UR7, URZ, UP0, !UPT ;  /* 0x00000007ff077290 */ /* 0x000fe200087fe4ff */
[----:B------:R-:W-:Y:S01]  /*01a0*/  FMUL R15, R15, R15 ;  /* 0x0000000f0f0f7220 */ /* 0x000fe20000400000 */
[C---:B---3--:R-:W-:Y:S01]  /*01b0*/  VIMNMX R2, PT, PT, R44.reuse, UR9, PT ;  /* 0x000000092c027c48 */ /* 0x048fe2000bfe0100 */
[----:B------:R-:W-:Y:S01]  /*01c0*/  ULEA.HI UR4, UR4, UR4, URZ, 0x1 ;  /* 0x0000000404047291 */ /* 0x000fe2000f8f08ff */
[----:B------:R-:W-:Y:S01]  /*01d0*/  LOP3.LUT R45, R44, 0x3, RZ, 0xc0, !PT ;  /* 0x000000032c2d7812 */ /* 0x000fe200078ec0ff */
[----:B----4-:R-:W-:Y:S01]  /*01e0*/  UIADD3 UR5, UPT, UPT, UR5, -0x1, URZ ;  /* 0xffffffff05057890 */ /* 0x010fe2000fffe0ff */
[----:B------:R-:W-:Y:S01]  /*01f0*/  ISETP.GE.AND P1, PT, R2, 0x1, PT ;  /* 0x000000010200780c */ /* 0x000fe20003f26270 */
[----:B------:R-:W-:Y:S01]  /*0200*/  USHF.R.S32.HI UR4, URZ, 0x1, UR4 ;  /* 0x00000001ff047899 */ /* 0x000fe20008011404 */
[----:B------:R-:W-:Y:S01]  /*0210*/  LOP3.LUT R44, R44, 0x7ffffff8, RZ, 0xc0, !PT ;  /* 0x7ffffff82c2c7812 */ /* 0x000fe200078ec0ff */
[----:B-----5:R-:W-:Y:S01]  /*0220*/  FMUL R16, R16, 1.5 ;  /* 0x3fc0000010107820 */ /* 0x020fe20000400000 */
[----:B------:R-:W-:-:S03]  /*0230*/  FMUL R17, R17, 1.5 ;  /* 0x3fc0000011117820 */ /* 0x000fc60000400000 */
[----:B------:R-:W-:Y:S01]  /*0240*/  FMUL R16, R16, R16 ;  /* 0x0000001010107220 */ /* 0x000fe20000400000 */
[----:B------:R-:W-:Y:S01]  /*0250*/  FMUL R17, R17, R17 ;  /* 0x0000001111117220 */ /* 0x000fe20000400000 */
[----:B-1----:R-:W-:Y:S02]  /*0260*/  VIADD R48, R48, 0xffffffff ;  /* 0xffffffff30307836 */ /* 0x002fe40000000000 */
[----:B0-2---:R-:W-:-:S07]  /*0270*/  VIADD R47, R49, 0xffffffff ;  /* 0xffffffff312f7836 */ /* 0x005fce0000000000 */
.L_x_56:
[----:B0-----:R-:W0:Y:S01]  /*0280*/  LDC.64 R24, c[0x0][0x3e0] ;  /* 0x0000f800ff187b82 */ /* 0x001e220000000a00 */
[----:B------:R-:W1:Y:S07]  /*0290*/  S2R R14, SR_TID.X ;  /* 0x00000000000e7919 */ /* 0x000e6e0000002100 */
[----:B------:R-:W2:Y:S01]  /*02a0*/  LDC.64 R22, c[0x0][0x3f0] ;  /* 0x0000fc00ff167b82 */ /* 0x000ea20000000a00 */
[----:B0-----:R-:W-:-:S05]  /*02b0*/  IMAD.WIDE R24, R46, 0x4, R24 ;  /* 0x000000042e187825 */ /* 0x001fca00078e0218 */
[----:B------:R-:W1:Y:S01]  /*02c0*/  LDG.E R0, desc[UR12][R24.64] ;  /* 0x0000000c18007981 */ /* 0x000e62000c1e1900 */
[----:B--2---:R-:W-:Y:S01]  /*02d0*/  IMAD.WIDE R22, R46, 0x4, R22 ;  /* 0x000000042e167825 */ /* 0x004fe200078e0216 */
[----:B-1----:R-:W-:-:S13]  /*02e0*/  ISETP.GE.OR P0, PT, R14, R0, !P1 ;  /* 0x000000000e00720c */ /* 0x002fda0004f06670 */
[----:B------:R-:W-:Y:S05]  /*02f0*/  @P0 BRA `(.L_x_0) ;  /* 0x0000000400240947 */ /* 0x000fea0003800000 */
[----:B------:R-:W0:Y:S02]  /*0300*/  LDC R0, c[0x0][0x3b8] ;  /* 0x0000ee00ff007b82 */ /* 0x000e240000000800 */
[----:B0-----:R-:W-:-:S05]  /*0310*/  LOP3.LUT R13, R0, 0x7, RZ, 0xc0, !PT ;  /* 0x00000007000d7812 */ /* 0x001fca00078ec0ff */
[----:B------:R-:W-:-:S05]  /*0320*/  VIADD R0, R13, 0xffffffff ;  /* 0xffffffff0d007836 */ /* 0x000fca0000000000 */
[----:B------:R-:W-:Y:S01]  /*0330*/  ISETP.GE.U32.AND P2, PT, R0, 0x3, PT ;  /* 0x000000030000780c */ /* 0x000fe20003f46070 */
[----:B------:R-:W-:-:S12]  /*0340*/  IMAD.MOV.U32 R0, RZ, RZ, R14 ;  /* 0x000000ffff007224 */ /* 0x000fd800078e000e */
.L_x_9:
[----:B------:R-:W-:Y:S01]  /*0350*/  HFMA2 R6, -RZ, RZ, 0, 0 ;  /* 0x00000000ff067431 */ /* 0x000fe200000001ff */
[----:B------:R-:W-:Y:S06]  /*0360*/  BSSY.RECONVERGENT B0, `(.L_x_1) ;  /* 0x000003e000007945 */ /* 0x000fec0003800200 */
.L_x_8:
[----:B012---:R-:W2:Y:S01]  /*0370*/  LDG.E R3, desc[UR12][R22.64] ;  /* 0x0000000c16037981 */ /* 0x007ea2000c1e1900 */
[----:B------:R-:W0:Y:S01]  /*0380*/  LDC R12, c[0x0][0x3b8] ;  /* 0x0000ee00ff0c7b82 */ /* 0x000e220000000800 */
[----:B------:R-:W-:Y:S01]  /*0390*/  IMAD.MOV.U32 R7, RZ, RZ, RZ ;  /* 0x000000ffff077224 */ /* 0x000fe200078e00ff */
[----:B0-----:R-:W-:Y:S01]  /*03a0*/  ISETP.GE.U32.AND P3, PT, R12, 0x8, PT ;  /* 0x000000080c00780c */ /* 0x001fe20003f66070 */
[----:B--2---:R-:W-:-:S04]  /*03b0*/  IMAD.IADD R3, R3, 0x1, R0 ;  /* 0x0000000103037824 */ /* 0x004fc800078e0200 */
[----:B------:R-:W-:Y:S02]  /*03c0*/  IMAD R3, R3, UR9, R6 ;  /* 0x0000000903037c24 */ /* 0x000fe4000f8e0206 */
[----:B------:R-:W-:Y:S02]  /*03d0*/  VIADD R6, R6, 0x1 ;  /* 0x0000000106067836 */ /* 0x000fe40000000000 */
[----:B------:R-:W-:-:S03]  /*03e0*/  IMAD R10, R3, R12, RZ ;  /* 0x0000000c030a7224 */ /* 0x000fc600078e02ff */
[----:B------:R-:W-:Y:S01]  /*03f0*/  ISETP.NE.AND P0, PT, R6, UR9, PT ;  /* 0x0000000906007c0c */ /* 0x000fe2000bf05270 */
[----:B------:R-:W-:-:S12]  /*0400*/  @!P3 BRA `(.L_x_2) ;  /* 0x000000000054b947 */ /* 0x000fd80003800000 */
[----:B------:R-:W-:Y:S01]  /*0410*/  BSSY.RECONVERGENT B1, `(.L_x_3) ;  /* 0x0000013000017945 */ /* 0x000fe20003800200 */
[----:B------:R-:W-:Y:S01]  /*0420*/  IMAD.U32 R4, RZ, RZ, UR6 ;  /* 0x00000006ff047e24 */ /* 0x000fe2000f8e00ff */
[----:B------:R-:W-:Y:S01]  /*0430*/  MOV R5, UR7 ;  /* 0x0000000700057c02 */ /* 0x000fe20008000f00 */
[----:B------:R-:W-:Y:S02]  /*0440*/  IMAD.MOV R8, RZ, RZ, -R44 ;  /* 0x000000ffff087224 */ /* 0x000fe400078e0a2c */
[----:B------:R-:W-:Y:S02]  /*0450*/  IMAD.MOV.U32 R7, RZ, RZ, R10 ;  /* 0x000000ffff077224 */ /* 0x000fe400078e000a */
[----:B------:R-:W-:-:S07]  /*0460*/  IMAD.MOV.U32 R9, RZ, RZ, -0x1 ;  /* 0xffffffffff097424 */ /* 0x000fce00078e00ff */
.L_x_4:
[C---:B0-----:R-:W-:Y:S01]  /*0470*/  IMAD.WIDE R2, R7.reuse, 0x4, R4 ;  /* 0x0000000407027825 */ /* 0x041fe200078e0204 */
[----:B------:R-:W-:-:S03]  /*0480*/  IADD3 R7, PT, PT, R7, 0x8, RZ ;  /* 0x0000000807077810 */ /* 0x000fc60007ffe0ff */
[----:B------:R-:W-:Y:S01]  /*0490*/  VIADD R8, R8, 0x8 ;  /* 0x0000000808087836 */ /* 0x000fe20000000000 */
[----:B------:R0:W-:Y:S04]  /*04a0*/  STG.E desc[UR12][R2.64+-0x10], R9 ;  /* 0xfffff00902007986 */ /* 0x0001e8000c10190c */
[----:B------:R0:W-:Y:S01]  /*04b0*/  STG.E desc[UR12][R2.64+-0xc], R9 ;  /* 0xfffff40902007986 */ /* 0x0001e2000c10190c */
[----:B------:R-:W-:-:S03]  /*04c0*/  ISETP.NE.AND P3, PT, R8, RZ, PT ;  /* 0x000000ff0800720c */ /* 0x000fc60003f65270 */
[----:B------:R0:W-:Y:S04]  /*04d0*/  STG.E desc[UR12][R2.64+-0x8], R9 ;  /* 0xfffff80902007986 */ /* 0x0001e8000c10190c */
[----:B------:R0:W-:Y:S04]  /*04e0*/  STG.E desc[UR12][R2.64+-0x4], R9 ;  /* 0xfffffc0902007986 */ /* 0x0001e8000c10190c */
[----:B------:R0:W-:Y:S04]  /*04f0*/  STG.E desc[UR12][R2.64], R9 ;  /* 0x0000000902007986 */ /* 0x0001e8000c10190c */
[----:B------:R0:W-:Y:S04]  /*0500*/  STG.E desc[UR12][R2.64+0x4], R9 ;  /* 0x0000040902007986 */ /* 0x0001e8000c10190c */
[----:B------:R0:W-:Y:S04]  /*0510*/  STG.E desc[UR12][R2.64+0x8], R9 ;  /* 0x0000080902007986 */ /* 0x0001e8000c10190c */
[----:B------:R0:W-:Y:S01]  /*0520*/  STG.E desc[UR12][R2.64+0xc], R9 ;  /* 0x00000c0902007986 */ /* 0x0001e2000c10190c */
[----:B------:R-:W-:Y:S05]  /*0530*/  @P3 BRA `(.L_x_4) ;  /* 0xfffffffc00cc3947 */ /* 0x000fea000383ffff */
[----:B------:R-:W-:Y:S05]  /*0540*/  BSYNC.RECONVERGENT B1 ;  /* 0x0000000000017941 */ /* 0x000fea0003800200 */
.L_x_3:
[----:B------:R-:W-:-:S07]  /*0550*/  IMAD.MOV.U32 R7, RZ, RZ, R44 ;  /* 0x000000ffff077224 */ /* 0x000fce00078e002c */
.L_x_2:
[----:B------:R-:W-:-:S13]  /*0560*/  ISETP.NE.AND P3, PT, R13, RZ, PT ;  /* 0x000000ff0d00720c */ /* 0x000fda0003f65270 */
[----:B------:R-:W-:Y:S05]  /*0570*/  @!P3 BRA `(.L_x_5) ;  /* 0x00000000006cb947 */ /* 0x000fea0003800000 */
[----:B------:R-:W-:Y:S01]  /*0580*/  ISETP.NE.AND P3, PT, R45, RZ, PT ;  /* 0x000000ff2d00720c */ /* 0x000fe20003f65270 */
[----:B------:R-:W-:-:S12]  /*0590*/  @!P2 BRA `(.L_x_6) ;  /* 0x000000000024a947 */ /* 0x000fd80003800000 */
[----:B0-----:R-:W0:Y:S01]  /*05a0*/  LDC.64 R2, c[0x0][0x3f8] ;  /* 0x0000fe00ff027b82 */ /* 0x001e220000000a00 */
[----:B------:R-:W-:Y:S02]  /*05b0*/  IMAD.IADD R5, R10, 0x1, R7 ;  /* 0x000000010a057824 */ /* 0x000fe400078e0207 */
[----:B------:R-:W-:Y:S02]  /*05c0*/  IMAD.MOV.U32 R9, RZ, RZ, -0x1 ;  /* 0xffffffffff097424 */ /* 0x000fe400078e00ff */
[----:B------:R-:W-:Y:S02]  /*05d0*/  VIADD R7, R7, 0x4 ;  /* 0x0000000407077836 */ /* 0x000fe40000000000 */
[----:B0-----:R-:W-:-:S05]  /*05e0*/  IMAD.WIDE R2, R5, 0x4, R2 ;  /* 0x0000000405027825 */ /* 0x001fca00078e0202 */
[----:B------:R1:W-:Y:S04]  /*05f0*/  STG.E desc[UR12][R2.64], R9 ;  /* 0x0000000902007986 */ /* 0x0003e8000c10190c */
[----:B------:R1:W-:Y:S04]  /*0600*/  STG.E desc[UR12][R2.64+0x4], R9 ;  /* 0x0000040902007986 */ /* 0x0003e8000c10190c */
[----:B------:R1:W-:Y:S04]  /*0610*/  STG.E desc[UR12][R2.64+0x8], R9 ;  /* 0x0000080902007986 */ /* 0x0003e8000c10190c */
[----:B------:R1:W-:Y:S02]  /*0620*/  STG.E desc[UR12][R2.64+0xc], R9 ;  /* 0x00000c0902007986 */ /* 0x0003e4000c10190c */
.L_x_6:
[----:B------:R-:W-:Y:S05]  /*0630*/  @!P3 BRA `(.L_x_5) ;  /* 0x00000000003cb947 */ /* 0x000fea0003800000 */
[----:B------:R-:W-:Y:S02]  /*0640*/  LOP3.LUT P4, RZ, R12, 0x1, RZ, 0xc0, !PT ;  /* 0x000000010cff7812 */ /* 0x000fe4000788c0ff */
[----:B------:R-:W-:-:S11]  /*0650*/  ISETP.NE.AND P3, PT, R45, 0x1, PT ;  /* 0x000000012d00780c */ /* 0x000fd60003f65270 */
[----:B------:R-:W2:Y:S02]  /*0660*/  @P4 LDC.64 R4, c[0x0][0x3f8] ;  /* 0x0000fe00ff044b82 */ /* 0x000ea40000000a00 */
[----:B------:R-:W-:Y:S05]  /*0670*/  @!P3 BRA `(.L_x_7) ;  /* 0x00000000001cb947 */ /* 0x000fea0003800000 */
[----:B01----:R-:W0:Y:S01]  /*0680*/  LDC.64 R2, c[0x0][0x3f8] ;  /* 0x0000fe00ff027b82 */ /* 0x003e220000000a00 */
[----:B------:R-:W-:Y:S01]  /*0690*/  IADD3 R9, PT, PT, R10, R7, RZ ;  /* 0x000000070a097210 */ /* 0x000fe20007ffe0ff */
[----:B------:R-:W-:Y:S02]  /*06a0*/  IMAD.MOV.U32 R11, RZ, RZ, -0x1 ;  /* 0xffffffffff0b7424 */ /* 0x000fe400078e00ff */
[----:B------:R-:W-:Y:S02]  /*06b0*/  VIADD R7, R7, 0x2 ;  /* 0x0000000207077836 */ /* 0x000fe40000000000 */
[----:B0-----:R-:W-:-:S05]  /*06c0*/  IMAD.WIDE R2, R9, 0x4, R2 ;  /* 0x0000000409027825 */ /* 0x001fca00078e0202 */
[----:B------:R3:W-:Y:S04]  /*06d0*/  STG.E desc[UR12][R2.64], R11 ;  /* 0x0000000b02007986 */ /* 0x0007e8000c10190c */
[----:B------:R3:W-:Y:S02]  /*06e0*/  STG.E desc[UR12][R2.64+0x4], R11 ;  /* 0x0000040b02007986 */ /* 0x0007e4000c10190c */
.L_x_7:
[----:B01-3--:R-:W-:Y:S02]  /*06f0*/  @P4 IMAD.IADD R3, R10, 0x1, R7 ;  /* 0x000000010a034824 */ /* 0x00bfe400078e0207 */
[----:B------:R-:W-:Y:S02]  /*0700*/  @P4 IMAD.MOV.U32 R7, RZ, RZ, -0x1 ;  /* 0xffffffffff074424 */ /* 0x000fe400078e00ff */
[----:B--2---:R-:W-:-:S05]  /*0710*/  @P4 IMAD.WIDE R2, R3, 0x4, R4 ;  /* 0x0000000403024825 */ /* 0x004fca00078e0204 */
[----:B------:R2:W-:Y:S02]  /*0720*/  @P4 STG.E desc[UR12][R2.64], R7 ;  /* 0x0000000702004986 */ /* 0x0005e4000c10190c */
.L_x_5:
[----:B------:R-:W-:Y:S05]  /*0730*/  @P0 BRA `(.L_x_8) ;  /* 0xfffffffc000c0947 */ /* 0x000fea000383ffff */
[----:B------:R-:W-:Y:S05]  /*0740*/  BSYNC.RECONVERGENT B0 ;  /* 0x0000000000007941 */ /* 0x000fea0003800200 */
.L_x_1:
[----:B012---:R-:W2:Y:S01]  /*0750*/  LDG.E R3, desc[UR12][R24.64] ;  /* 0x0000000c18037981 */ /* 0x007ea2000c1e1900 */
[----:B------:R-:W-:-:S04]  /*0760*/  IADD3 R0, PT, PT, R0, UR10, RZ ;  /* 0x0000000a00007c10 */ /* 0x000fc8000fffe0ff */
[----:B--2---:R-:W-:-:S13]  /*0770*/  ISETP.GE.AND P0, PT, R0, R3, PT ;  /* 0x000000030000720c */ /* 0x004fda0003f06270 */
[----:B------:R-:W-:Y:S05]  /*0780*/  @!P0 BRA `(.L_x_9) ;  /* 0xfffffff800f08947 */ /* 0x000fea000383ffff */
.L_x_0:
[----:B------:R-:W-:Y:S05]  /*0790*/  WARPSYNC.ALL ;  /* 0x0000000000007948 */ /* 0x000fea0003800000 */
[----:B------:R-:W-:Y:S06]  /*07a0*/  BAR.SYNC.DEFER_BLOCKING 0x0 ;  /* 0x0000000000007b1d */ /* 0x000fec0000010000 */
[----:B------:R-:W2:Y:S01]  /*07b0*/  LDG.E R9, desc[UR12][R24.64] ;  /* 0x0000000c18097981 */ /* 0x000ea2000c1e1900 */
[----:B------:R-:W-:Y:S01]  /*07c0*/  BSSY B0, `(.L_x_10) ;  /* 0x000019a000007945 */ /* 0x000fe20003800000 */
[----:B--2---:R-:W-:-:S13]  /*07d0*/  ISETP.GE.AND P0, PT, R14, R9, PT ;  /* 0x000000090e00720c */ /* 0x004fda0003f06270 */
[----:B------:R-:W-:Y:S05]  /*07e0*/  @P0 BRA `(.L_x_11) ;  /* 0x00000018005c0947 */ /* 0x000fea0003800000 */
[----:B------:R-:W0:Y:S08]  /*07f0*/  LDC.64 R20, c[0x0][0x3e8] ;  /* 0x0000fa00ff147b82 */ /* 0x000e300000000a00 */
[----:B------:R-:W1:Y:S01]  /*0800*/  LDC.64 R18, c[0x0][0x3d0] ;  /* 0x0000f400ff127b82 */ /* 0x000e620000000a00 */
[----:B0-----:R-:W-:-:S04]  /*0810*/  IMAD.WIDE R20, R46, 0x4, R20 ;  /* 0x000000042e147825 */ /* 0x001fc800078e0214 */
[----:B-1----:R-:W-:-:S07]  /*0820*/  IMAD.WIDE R18, R46, 0x4, R18 ;  /* 0x000000042e127825 */ /* 0x002fce00078e0212 */
.L_x_55:
[----:B------:R-:W2:Y:S01]  /*0830*/  LDG.E R3, desc[UR12][R22.64] ;  /* 0x0000000c16037981 */ /* 0x000ea2000c1e1900 */
[----:B0-----:R-:W0:Y:S08]  /*0840*/  LDC.64 R4, c[0x0][0x3d8] ;  /* 0x0000f600ff047b82 */ /* 0x001e300000000a00 */
[----:B------:R-:W1:Y:S01]  /*0850*/  LDC R10, c[0x0][0x3a8] ;  /* 0x0000ea00ff0a7b82 */ /* 0x000e620000000800 */
[----:B--2---:R-:W-:-:S04]  /*0860*/  IMAD.IADD R3, R3, 0x1, R14 ;  /* 0x0000000103037824 */ /* 0x004fc800078e020e */
[----:B------:R-:W-:-:S04]  /*0870*/  IMAD R3, R3, 0x3, RZ ;  /* 0x0000000303037824 */ /* 0x000fc800078e02ff */
[----:B0-----:R-:W-:-:S05]  /*0880*/  IMAD.WIDE R4, R3, 0x4, R4 ;  /* 0x0000000403047825 */ /* 0x001fca00078e0204 */
[----:B------:R-:W2:Y:S04]  /*0890*/  LDG.E R3, desc[UR12][R4.64] ;  /* 0x0000000c04037981 */ /* 0x000ea8000c1e1900 */
[----:B------:R0:W5:Y:S04]  /*08a0*/  LDG.E R2, desc[UR12][R4.64+0x4] ;  /* 0x0000040c04027981 */ /* 0x000168000c1e1900 */
[----:B------:R0:W5:Y:S01]  /*08b0*/  LDG.E R0, desc[UR12][R4.64+0x8] ;  /* 0x0000080c04007981 */ /* 0x000162000c1e1900 */
[----:B-1----:R-:W1:Y:S01]  /*08c0*/  MUFU.RCP R6, R10 ;  /* 0x0000000a00067308 */ /* 0x002e620000001000 */
[----:B------:R-:W-:Y:S01]  /*08d0*/  BSSY.RECONVERGENT B3, `(.L_x_12) ;  /* 0x000000e000037945 */ /* 0x000fe20003800200 */
[----:B-1----:R-:W-:-:S04]  /*08e0*/  FFMA R7, R6, -R10, 1 ;  /* 0x3f80000006077423 */ /* 0x002fc8000000080a */
[----:B------:R-:W-:Y:S02]  /*08f0*/  FFMA R6, R6, R7, R6 ;  /* 0x0000000706067223 */ /* 0x000fe40000000006 */
[----:B--2---:R-:W1:Y:S02]  /*0900*/  FCHK P0, R3, R10 ;  /* 0x0000000a03007302 */ /* 0x004e640000000000 */
[----:B------:R-:W-:-:S04]  /*0910*/  FFMA R7, R3, R6, RZ ;  /* 0x0000000603077223 */ /* 0x000fc800000000ff */
[----:B------:R-:W-:-:S04]  /*0920*/  FFMA R8, R7, -R10, R3 ;  /* 0x8000000a07087223 */ /* 0x000fc80000000003 */
[----:B------:R-:W-:Y:S01]  /*0930*/  FFMA R8, R6, R8, R7 ;  /* 0x0000000806087223 */ /* 0x000fe20000000007 */
[----:B01----:R-:W-:Y:S06]  /*0940*/  @!P0 BRA `(.L_x_13) ;  /* 0x0000000000188947 */ /* 0x003fec0003800000 */
[----:B------:R-:W0:Y:S01]  /*0950*/  LDCU UR11, c[0x0][0x3a8] ;  /* 0x00007500ff0b77ac */ /* 0x000e220008000800 */
[----:B------:R-:W-:Y:S01]  /*0960*/  IMAD.MOV.U32 R28, RZ, RZ, R3 ;  /* 0x000000ffff1c7224 */ /* 0x000fe200078e0003 */
[----:B------:R-:W-:Y:S01]  /*0970*/  MOV R30, 0x9a0 ;  /* 0x000009a0001e7802 */ /* 0x000fe20000000f00 */
[----:B0-----:R-:W-:-:S07]  /*0980*/  IMAD.U32 R29, RZ, RZ, UR11 ;  /* 0x0000000bff1d7e24 */ /* 0x001fce000f8e00ff */
[----:B-----5:R-:W-:Y:S05]  /*0990*/  CALL.REL.NOINC `($__internal_1_$__cuda_sm3x_div_rn_noftz_f32_slowpath) ;  /* 0x0000001c00887944 */ /* 0x020fea0003c00000 */
[----:B------:R-:W-:-:S07]  /*09a0*/  IMAD.MOV.U32 R8, RZ, RZ, R38 ;  /* 0x000000ffff087224 */ /* 0x000fce00078e0026 */
.L_x_13:
[----:B------:R-:W-:Y:S05]  /*09b0*/  BSYNC.RECONVERGENT B3 ;  /* 0x0000000000037941 */ /* 0x000fea0003800200 */
.L_x_12:
[----:B------:R-:W0:Y:S01]  /*09c0*/  LDC R7, c[0x0][0x3ac] ;  /* 0x0000eb00ff077b82 */ /* 0x000e220000000800 */
[----:B------:R-:W-:Y:S01]  /*09d0*/  F2I.TRUNC.NTZ R8, R8 ;  /* 0x0000000800087305 */ /* 0x000fe2000020f100 */
[----:B------:R-:W-:Y:S07]  /*09e0*/  BSSY.RECONVERGENT B3, `(.L_x_14) ;  /* 0x000000f000037945 */ /* 0x000fee0003800200 */
[----:B0-----:R-:W0:Y:S08]  /*09f0*/  MUFU.RCP R4, R7 ;  /* 0x0000000700047308 */ /* 0x001e300000001000 */
[----:B-----5:R-:W1:Y:S01]  /*0a00*/  FCHK P0, R2, R7 ;  /* 0x0000000702007302 */ /* 0x020e620000000000 */
[----:B0-----:R-:W-:-:S04]  /*0a10*/  FFMA R5, R4, -R7, 1 ;  /* 0x3f80000004057423 */ /* 0x001fc80000000807 */
[----:B------:R-:W-:-:S04]  /*0a20*/  FFMA R5, R4, R5, R4 ;  /* 0x0000000504057223 */ /* 0x000fc80000000004 */
[----:B------:R-:W-:-:S04]  /*0a30*/  FFMA R4, R2, R5, RZ ;  /* 0x0000000502047223 */ /* 0x000fc800000000ff */
[----:B------:R-:W-:-:S04]  /*0a40*/  FFMA R6, R4, -R7, R2 ;  /* 0x8000000704067223 */ /* 0x000fc80000000002 */
[----:B------:R-:W-:Y:S01]  /*0a50*/  FFMA R10, R5, R6, R4 ;  /* 0x00000006050a7223 */ /* 0x000fe20000000004 */
[----:B-1----:R-:W-:Y:S06]  /*0a60*/  @!P0 BRA `(.L_x_15) ;  /* 0x0000000000188947 */ /* 0x002fec0003800000 */
[----:B------:R-:W0:Y:S01]  /*0a70*/  LDCU UR11, c[0x0][0x3ac] ;  /* 0x00007580ff0b77ac */ /* 0x000e220008000800 */
[----:B------:R-:W-:Y:S02]  /*0a80*/  MOV R28, R2 ;  /* 0x00000002001c7202 */ /* 0x000fe40000000f00 */
[----:B------:R-:W-:Y:S01]  /*0a90*/  MOV R30, 0xac0 ;  /* 0x00000ac0001e7802 */ /* 0x000fe20000000f00 */
[----:B0-----:R-:W-:-:S07]  /*0aa0*/  IMAD.U32 R29, RZ, RZ, UR11 ;  /* 0x0000000bff1d7e24 */ /* 0x001fce000f8e00ff */
[----:B------:R-:W-:Y:S05]  /*0ab0*/  CALL.REL.NOINC `($__internal_1_$__cuda_sm3x_div_rn_noftz_f32_slowpath) ;  /* 0x0000001c00407944 */ /* 0x000fea0003c00000 */
[----:B------:R-:W-:-:S07]  /*0ac0*/  IMAD.MOV.U32 R10, RZ, RZ, R38 ;  /* 0x000000ffff0a7224 */ /* 0x000fce00078e0026 */
.L_x_15:
[----:B------:R-:W-:Y:S05]  /*0ad0*/  BSYNC.RECONVERGENT B3 ;  /* 0x0000000000037941 */ /* 0x000fea0003800200 */
.L_x_14:
[----:B------:R-:W0:Y:S01]  /*0ae0*/  LDC R7, c[0x0][0x3b0] ;  /* 0x0000ec00ff077b82 */ /* 0x000e220000000800 */
[----:B------:R-:W-:Y:S01]  /*0af0*/  F2I.TRUNC.NTZ R10, R10 ;  /* 0x0000000a000a7305 */ /* 0x000fe2000020f100 */
[----:B------:R-:W-:Y:S07]  /*0b00*/  BSSY.RECONVERGENT B3, `(.L_x_16) ;  /* 0x000000f000037945 */ /* 0x000fee0003800200 */
[----:B0-----:R-:W0:Y:S08]  /*0b10*/  MUFU.RCP R4, R7 ;  /* 0x0000000700047308 */ /* 0x001e300000001000 */
[----:B------:R-:W1:Y:S01]  /*0b20*/  FCHK P0, R0, R7 ;  /* 0x0000000700007302 */ /* 0x000e620000000000 */
[----:B0-----:R-:W-:-:S04]  /*0b30*/  FFMA R5, R4, -R7, 1 ;  /* 0x3f80000004057423 */ /* 0x001fc80000000807 */
[----:B------:R-:W-:-:S04]  /*0b40*/  FFMA R5, R4, R5, R4 ;  /* 0x0000000504057223 */ /* 0x000fc80000000004 */
[----:B------:R-:W-:-:S04]  /*0b50*/  FFMA R4, R0, R5, RZ ;  /* 0x0000000500047223 */ /* 0x000fc800000000ff */
[----:B------:R-:W-:-:S04]  /*0b60*/  FFMA R6, R4, -R7, R0 ;  /* 0x8000000704067223 */ /* 0x000fc80000000000 */
[----:B------:R-:W-:Y:S01]  /*0b70*/  FFMA R11, R5, R6, R4 ;  /* 0x00000006050b7223 */ /* 0x000fe20000000004 */
[----:B-1----:R-:W-:Y:S06]  /*0b80*/  @!P0 BRA `(.L_x_17) ;  /* 0x0000000000188947 */ /* 0x002fec0003800000 */
[----:B------:R-:W0:Y:S01]  /*0b90*/  LDCU UR11, c[0x0][0x3b0] ;  /* 0x00007600ff0b77ac */ /* 0x000e220008000800 */
[----:B------:R-:W-:Y:S01]  /*0ba0*/  IMAD.MOV.U32 R28, RZ, RZ, R0 ;  /* 0x000000ffff1c7224 */ /* 0x000fe200078e0000 */
[----:B------:R-:W-:Y:S01]  /*0bb0*/  MOV R30, 0xbe0 ;  /* 0x00000be0001e7802 */ /* 0x000fe20000000f00 */
[----:B0-----:R-:W-:-:S07]  /*0bc0*/  IMAD.U32 R29, RZ, RZ, UR11 ;  /* 0x0000000bff1d7e24 */ /* 0x001fce000f8e00ff */
[----:B------:R-:W-:Y:S05]  /*0bd0*/  CALL.REL.NOINC `($__internal_1_$__cuda_sm3x_div_rn_noftz_f32_slowpath) ;  /* 0x0000001800f87944 */ /* 0x000fea0003c00000 */
[----:B------:R-:W-:-:S07]  /*0be0*/  MOV R11, R38 ;  /* 0x00000026000b7202 */ /* 0x000fce0000000f00 */
.L_x_17:
[----:B------:R-:W-:Y:S05]  /*0bf0*/  BSYNC.RECONVERGENT B3 ;  /* 0x0000000000037941 */ /* 0x000fea0003800200 */
.L_x_16:
[----:B------:R-:W0:Y:S01]  /*0c00*/  LDCU.64 UR14, c[0x0][0x3a8] ;  /* 0x00007500ff0e77ac */ /* 0x000e220008000a00 */
[----:B------:R-:W-:Y:S01]  /*0c10*/  I2FP.F32.S32 R6, R8 ;  /* 0x0000000800067245 */ /* 0x000fe20000201400 */
[----:B------:R-:W1:Y:S01]  /*0c20*/  F2I.TRUNC.NTZ R11, R11 ;  /* 0x0000000b000b7305 */ /* 0x000e62000020f100 */
[----:B------:R-:W-:Y:S01]  /*0c30*/  BSSY B7, `(.L_x_18) ;  /* 0x000014f000077945 */ /* 0x000fe20003800000 */
[----:B------:R-:W2:Y:S01]  /*0c40*/  LDCU.64 UR16, c[0x0][0x3a8] ;  /* 0x00007500ff1077ac */ /* 0x000ea20008000a00 */
[----:B------:R-:W3:Y:S05]  /*0c50*/  LDCU UR11, c[0x0][0x3b0] ;  /* 0x00007600ff0b77ac */ /* 0x000eea0008000800 */
[----:B------:R-:W-:Y:S01]  /*0c60*/  F2F.F64.F32 R28, R3 ;  /* 0x00000003001c7310 */ /* 0x000fe20000201800 */
[----:B0-----:R-:W-:Y:S01]  /*0c70*/  FMUL R36, R6, UR14 ;  /* 0x0000000e06247c20 */ /* 0x001fe20008400000 */
[----:B------:R-:W-:-:S06]  /*0c80*/  I2FP.F32.S32 R6, R10 ;  /* 0x0000000a00067245 */ /* 0x000fcc0000201400 */
[----:B------:R-:W-:Y:S01]  /*0c90*/  F2F.F64.F32 R4, R2 ;  /* 0x0000000200047310 */ /* 0x000fe20000201800 */
[----:B------:R-:W-:Y:S01]  /*0ca0*/  FMUL R34, R6, UR15 ;  /* 0x0000000f06227c20 */ /* 0x000fe20008400000 */
[----:B-1----:R-:W-:-:S06]  /*0cb0*/  I2FP.F32.S32 R6, R11 ;  /* 0x0000000b00067245 */ /* 0x002fcc0000201400 */
[----:B--2---:R-:W-:Y:S01]  /*0cc0*/  F2F.F64.F32 R30, UR16 ;  /* 0x00000010001e7d10 */ /* 0x004fe20008201800 */
[----:B---3--:R-:W-:-:S07]  /*0cd0*/  FMUL R37, R6, UR11 ;  /* 0x0000000b06257c20 */ /* 0x008fce0008400000 */
[----:B------:R-:W0:Y:S08]  /*0ce0*/  F2F.F64.F32 R32, R36 ;  /* 0x0000002400207310 */ /* 0x000e300000201800 */
[----:B------:R-:W-:Y:S01]  /*0cf0*/  F2F.F64.F32 R12, UR17 ;  /* 0x00000011000c7d10 */ /* 0x000fe20008201800 */
[----:B0-----:R-:W-:-:S07]  /*0d00*/  DFMA R32, R30, 0.5, R32 ;  /* 0x3fe000001e20782b */ /* 0x001fce0000000020 */
[----:B------:R-:W0:Y:S01]  /*0d10*/  F2F.F64.F32 R34, R34 ;  /* 0x0000002200227310 */ /* 0x000e220000201800 */
[----:B------:R-:W-:-:S07]  /*0d20*/  DSETP.GT.AND P0, PT, R32, R28, PT ;  /* 0x0000001c2000722a */ /* 0x000fce0003f04000 */
[----:B------:R-:W1:Y:S01]  /*0d30*/  F2F.F64.F32 R6, R37 ;  /* 0x0000002500067310 */ /* 0x000e620000201800 */
[----:B0-----:R-:W-:-:S07]  /*0d40*/  DFMA R12, R12, 0.5, R34 ;  /* 0x3fe000000c0c782b */ /* 0x001fce0000000022 */
[----:B------:R-:W0:Y:S01]  /*0d50*/  F2F.F64.F32 R30, R0 ;  /* 0x00000000001e7310 */ /* 0x000e220000201800 */
[----:B------:R-:W-:Y:S01]  /*0d60*/  DSETP.GT.AND P2, PT, R12, R4, PT ;  /* 0x000000040c00722a */ /* 0x000fe20003f44000 */
[C---:B------:R-:W-:Y:S01]  /*0d70*/  VIADD R4, R8.reuse, 0xfffffffe ;  /* 0xfffffffe08047836 */ /* 0x040fe20000000000 */
[----:B-1----:R-:W-:Y:S01]  /*0d80*/  DFMA R6, R26, 0.5, R6 ;  /* 0x3fe000001a06782b */ /* 0x002fe20000000006 */
[C---:B------:R-:W-:Y:S02]  /*0d90*/  VIADD R13, R8.reuse, 0x1 ;  /* 0x00000001080d7836 */ /* 0x040fe40000000000 */
[C---:B------:R-:W-:Y:S02]  /*0da0*/  @!P0 VIADD R4, R8.reuse, 0xffffffff ;  /* 0xffffffff08048836 */ /* 0x040fe40000000000 */
[----:B------:R-:W-:Y:S02]  /*0db0*/  @!P0 VIADD R13, R8, 0x2 ;  /* 0x00000002080d8836 */ /* 0x000fe40000000000 */
[C---:B------:R-:W-:Y:S01]  /*0dc0*/  VIADD R5, R10.reuse, 0x1 ;  /* 0x000000010a057836 */ /* 0x040fe20000000000 */
[----:B------:R-:W-:Y:S01]  /*0dd0*/  VIMNMX R12, PT, PT, RZ, R4, !PT ;  /* 0x00000004ff0c7248 */ /* 0x000fe20007fe0100 */
[----:B0-----:R-:W-:Y:S01]  /*0de0*/  DSETP.GT.AND P3, PT, R6, R30, PT ;  /* 0x0000001e0600722a */ /* 0x001fe20003f64000 */
[----:B------:R-:W-:Y:S01]  /*0df0*/  VIMNMX R13, PT, PT, R13, UR5, PT ;  /* 0x000000050d0d7c48 */ /* 0x000fe2000bfe0100 */
[C---:B------:R-:W-:Y:S01]  /*0e00*/  VIADD R6, R11.reuse, 0xfffffffe ;  /* 0xfffffffe0b067836 */ /* 0x040fe20000000000 */
[----:B------:R-:W-:Y:S01]  /*0e10*/  IADD3 R4, PT, PT, R10, -0x2, RZ ;  /* 0xfffffffe0a047810 */ /* 0x000fe20007ffe0ff */
[----:B------:R-:W-:Y:S01]  /*0e20*/  VIADD R8, R11, 0x1 ;  /* 0x000000010b087836 */ /* 0x000fe20000000000 */
[----:B------:R-:W-:Y:S01]  /*0e30*/  ISETP.GT.AND P0, PT, R12, R13, PT ;  /* 0x0000000d0c00720c */ /* 0x000fe20003f04270 */
[C---:B------:R-:W-:Y:S01]  /*0e40*/  @!P2 VIADD R4, R10.reuse, 0xffffffff ;  /* 0xffffffff0a04a836 */ /* 0x040fe20000000000 */
[----:B------:R-:W-:-:S07]  /*0e50*/  @!P2 IADD3 R5, PT, PT, R10, 0x2, RZ ;  /* 0x000000020a05a810 */ /* 0x000fce0007ffe0ff */
[C---:B------:R-:W-:Y:S02]  /*0e60*/  @!P3 VIADD R6, R11.reuse, 0xffffffff ;  /* 0xffffffff0b06b836 */ /* 0x040fe40000000000 */
[----:B------:R-:W-:Y:S02]  /*0e70*/  @!P3 VIADD R8, R11, 0x2 ;  /* 0x000000020b08b836 */ /* 0x000fe40000000000 */
[----:B------:R-:W-:Y:S05]  /*0e80*/  @P0 BRA `(.L_x_19) ;  /* 0x0000001000a40947 */ /* 0x000fea0003800000 */
[----:B------:R-:W-:Y:S01]  /*0e90*/  BSSY B6, `(.L_x_20) ;  /* 0x0000127000067945 */ /* 0x000fe20003800000 */
[----:B------:R-:W-:Y:S02]  /*0ea0*/  VIMNMX R11, PT, PT, RZ, R4, !PT ;  /* 0x00000004ff0b7248 */ /* 0x000fe40007fe0100 */
[----:B------:R-:W-:Y:S02]  /*0eb0*/  VIMNMX R10, PT, PT, R48, R5, PT ;  /* 0x00000005300a7248 */ /* 0x000fe40003fe0100 */
[----:B------:R-:W-:Y:S02]  /*0ec0*/  VIMNMX R9, PT, PT, RZ, R6, !PT ;  /* 0x00000006ff097248 */ /* 0x000fe40007fe0100 */
[----:B------:R-:W-:-:S07]  /*0ed0*/  VIMNMX R8, PT, PT, R47, R8, PT ;  /* 0x000000082f087248 */ /* 0x000fce0003fe0100 */
.L_x_54:
[----:B------:R-:W-:Y:S01]  /*0ee0*/  ISETP.GT.AND P0, PT, R11, R10, PT ;  /* 0x0000000a0b00720c */ /* 0x000fe20003f04270 */
[----:B------:R-:W-:-:S12]  /*0ef0*/  BSSY B5, `(.L_x_21) ;  /* 0x000011d000057945 */ /* 0x000fd80003800000 */
[----:B------:R-:W-:Y:S05]  /*0f00*/  @P0 BRA `(.L_x_22) ;  /* 0x00000010006c0947 */ /* 0x000fea0003800000 */
[----:B------:R-:W-:-:S07]  /*0f10*/  IMAD.MOV.U32 R7, RZ, RZ, R11 ;  /* 0x000000ffff077224 */ /* 0x000fce00078e000b */
.L_x_53:
[----:B------:R-:W-:Y:S01]  /*0f20*/  ISETP.GT.AND P0, PT, R9, R8, PT ;  /* 0x000000080900720c */ /* 0x000fe20003f04270 */
[----:B------:R-:W-:-:S12]  /*0f30*/  BSSY B4, `(.L_x_23) ;  /* 0x0000115000047945 */ /* 0x000fd80003800000 */
[----:B------:R-:W-:Y:S05]  /*0f40*/  @P0 BRA `(.L_x_24) ;  /* 0x00000010004c0947 */ /* 0x000fea0003800000 */
[----:B------:R-:W-:-:S07]  /*0f50*/  IMAD.MOV.U32 R6, RZ, RZ, R9 ;  /* 0x000000ffff067224 */ /* 0x000fce00078e0009 */
.L_x_52:
[----:B------:R-:W2:Y:S01]  /*0f60*/  LDG.E R30, desc[UR12][R20.64] ;  /* 0x0000000c141e7981 */ /* 0x000ea2000c1e1900 */
[----:B------:R-:W2:Y:S01]  /*0f70*/  LDC.64 R4, c[0x0][0x3c8] ;  /* 0x0000f200ff047b82 */ /* 0x000ea20000000a00 */
[----:B------:R-:W0:Y:S01]  /*0f80*/  LDCU UR11, c[0x0][0x3a0] ;  /* 0x00007400ff0b77ac */ /* 0x000e220008000800 */
[----:B------:R-:W1:Y:S01]  /*0f90*/  LDCU UR14, c[0x0][0x39c] ;  /* 0x00007380ff0e77ac */ /* 0x000e620008000800 */
[----:B--2---:R-:W-:-:S06]  /*0fa0*/  IMAD.WIDE R32, R30, 0x8, R4 ;  /* 0x000000081e207825 */ /* 0x004fcc00078e0204 */
[----:B------:R-:W2:Y:S01]  /*0fb0*/  LDG.E.64 R32, desc[UR12][R32.64] ;  /* 0x0000000c20207981 */ /* 0x000ea2000c1e1b00 */
[C---:B0-----:R-:W-:Y:S01]  /*0fc0*/  IMAD R29, R6.reuse, UR11, R7 ;  /* 0x0000000b061d7c24 */ /* 0x041fe2000f8e0207 */
[----:B------:R-:W-:Y:S01]  /*0fd0*/  BSSY B3, `(.L_x_25) ;  /* 0x0000109000037945 */ /* 0x000fe20003800000 */
[C---:B------:R-:W-:Y:S02]  /*0fe0*/  ISETP.NE.AND P2, PT, R6.reuse, R8, PT ;  /* 0x000000080600720c */ /* 0x040fe40003f45270 */
[----:B-1----:R-:W-:Y:S01]  /*0ff0*/  IMAD R29, R29, UR14, R12 ;  /* 0x0000000e1d1d7c24 */ /* 0x002fe2000f8e020c */
[----:B------:R-:W-:-:S04]  /*1000*/  IADD3 R6, PT, PT, R6, 0x1, RZ ;  /* 0x0000000106067810 */ /* 0x000fc80007ffe0ff */
[----:B------:R-:W-:Y:S02]  /*1010*/  SHF.R.S32.HI R28, RZ, 0x1f, R29 ;  /* 0x0000001fff1c7819 */ /* 0x000fe4000001141d */
[----:B--2---:R-:W-:-:S04]  /*1020*/  ISETP.GT.U32.AND P0, PT, R32, R29, PT ;  /* 0x0000001d2000720c */ /* 0x004fc80003f04070 */
[----:B------:R-:W-:-:S13]  /*1030*/  ISETP.GT.AND.EX P0, PT, R33, R28, PT, P0 ;  /* 0x0000001c2100720c */ /* 0x000fda0003f04300 */
[----:B------:R-:W-:Y:S05]  /*1040*/  @P0 BRA `(.L_x_26) ;  /* 0x0000001000040947 */ /* 0x000fea0003800000 */
[----:B------:R-:W2:Y:S02]  /*1050*/  LDG.E R31, desc[UR12][R18.64] ;  /* 0x0000000c121f7981 */ /* 0x000ea4000c1e1900 */
[----:B--2---:R-:W-:-:S05]  /*1060*/  IADD3 R31, PT, PT, R30, -0x1, R31 ;  /* 0xffffffff1e1f7810 */ /* 0x004fca0007ffe01f */
[----:B------:R-:W-:-:S06]  /*1070*/  IMAD.WIDE R32, R31, 0x8, R4 ;  /* 0x000000081f207825 */ /* 0x000fcc00078e0204 */
[----:B------:R-:W2:Y:S01]  /*1080*/  LDG.E.64 R32, desc[UR12][R32.64] ;  /* 0x0000000c20207981 */ /* 0x000ea2000c1e1b00 */
[----:B------:R-:W-:Y:S02]  /*1090*/  ISETP.GT.AND P0, PT, R30, R31, PT ;  /* 0x0000001f1e00720c */ /* 0x000fe40003f04270 */
[----:B--2---:R-:W-:-:S04]  /*10a0*/  ISETP.LT.U32.AND P3, PT, R32, R29, PT ;  /* 0x0000001d2000720c */ /* 0x004fc80003f61070 */
[----:B------:R-:W-:-:S13]  /*10b0*/  ISETP.LT.OR.EX P0, PT, R33, R28, P0, P3 ;  /* 0x0000001c2100720c */ /* 0x000fda0000701730 */
[----:B------:R-:W-:Y:S05]  /*10c0*/  @P0 BRA `(.L_x_26) ;  /* 0x0000000c00e40947 */ /* 0x000fea0003800000 */
[----:B------:R-:W-:-:S05]  /*10d0*/  IMAD.IADD R32, R31, 0x1, -R30 ;  /* 0x000000011f207824 */ /* 0x000fca00078e0a1e */
[----:B------:R-:W-:-:S04]  /*10e0*/  LEA.HI R35, R32, R32, RZ, 0x1 ;  /* 0x0000002020237211 */ /* 0x000fc800078f08ff */
[----:B------:R-:W-:-:S05]  /*10f0*/  LEA.HI.SX32 R35, R35, R30, 0x1f ;  /* 0x0000001e23237211 */ /* 0x000fca00078ffaff */
[----:B------:R-:W-:-:S06]  /*1100*/  IMAD.WIDE R4, R35, 0x8, R4 ;  /* 0x0000000823047825 */ /* 0x000fcc00078e0204 */
[----:B------:R-:W2:Y:S02]  /*1110*/  LDG.E.64 R4, desc[UR12][R4.64] ;  /* 0x0000000c04047981 */ /* 0x000ea4000c1e1b00 */
[----:B--2---:R-:W-:-:S04]  /*1120*/  ISETP.NE.U32.AND P0, PT, R4, R29, PT ;  /* 0x0000001d0400720c */ /* 0x004fc80003f05070 */
[----:B------:R-:W-:-:S13]  /*1130*/  ISETP.NE.AND.EX P0, PT, R5, R28, PT, P0 ;  /* 0x0000001c0500720c */ /* 0x000fda0003f05300 */
[----:B------:R-:W-:Y:S05]  /*1140*/  @!P0 BRA `(.L_x_27) ;  /* 0x0000000000448947 */ /* 0x000fea0003800000 */
[----:B------:R-:W-:Y:S02]  /*1150*/  IMAD.MOV.U32 R32, RZ, RZ, R31 ;  /* 0x000000ffff207224 */ /* 0x000fe400078e001f */
[----:B------:R-:W-:-:S07]  /*1160*/  IMAD.MOV.U32 R33, RZ, RZ, R30 ;  /* 0x000000ffff217224 */ /* 0x000fce00078e001e */
.L_x_28:
[----:B------:R-:W-:-:S04]  /*1170*/  ISETP.GE.U32.AND P0, PT, R4, R29, PT ;  /* 0x0000001d0400720c */ /* 0x000fc80003f06070 */
[----:B------:R-:W-:-:S13]  /*1180*/  ISETP.GE.AND.EX P0, PT, R5, R28, PT, P0 ;  /* 0x0000001c0500720c */ /* 0x000fda0003f06300 */
[C---:B------:R-:W-:Y:S01]  /*1190*/  @!P0 VIADD R33, R35.reuse, 0x1 ;  /* 0x0000000123218836 */ /* 0x040fe20000000000 */
[----:B------:R-:W-:-:S04]  /*11a0*/  @P0 IADD3 R32, PT, PT, R35, -0x1, RZ ;  /* 0xffffffff23200810 */ /* 0x000fc80007ffe0ff */
[----:B------:R-:W-:-:S13]  /*11b0*/  ISETP.GT.AND P0, PT, R33, R32, PT ;  /* 0x000000202100720c */ /* 0x000fda0003f04270 */
[----:B------:R-:W-:Y:S05]  /*11c0*/  @P0 BRA `(.L_x_26) ;  /* 0x0000000c00a40947 */ /* 0x000fea0003800000 */
[----:B------:R-:W0:Y:S01]  /*11d0*/  LDC.64 R4, c[0x0][0x3c8] ;  /* 0x0000f200ff047b82 */ /* 0x000e220000000a00 */
[----:B------:R-:W-:-:S05]  /*11e0*/  IMAD.IADD R34, R32, 0x1, -R33 ;  /* 0x0000000120227824 */ /* 0x000fca00078e0a21 */
[----:B------:R-:W-:-:S04]  /*11f0*/  LEA.HI R34, R34, R34, RZ, 0x1 ;  /* 0x0000002222227211 */ /* 0x000fc800078f08ff */
[----:B------:R-:W-:-:S05]  /*1200*/  LEA.HI.SX32 R35, R34, R33, 0x1f ;  /* 0x0000002122237211 */ /* 0x000fca00078ffaff */
[----:B0-----:R-:W-:-:S06]  /*1210*/  IMAD.WIDE R4, R35, 0x8, R4 ;  /* 0x0000000823047825 */ /* 0x001fcc00078e0204 */
[----:B------:R-:W2:Y:S02]  /*1220*/  LDG.E.64 R4, desc[UR12][R4.64] ;  /* 0x0000000c04047981 */ /* 0x000ea4000c1e1b00 */
[----:B--2---:R-:W-:-:S04]  /*1230*/  ISETP.NE.U32.AND P0, PT, R4, R29, PT ;  /* 0x0000001d0400720c */ /* 0x004fc80003f05070 */
[----:B------:R-:W-:-:S13]  /*1240*/  ISETP.NE.AND.EX P0, PT, R5, R28, PT, P0 ;  /* 0x0000001c0500720c */ /* 0x000fda0003f05300 */
[----:B------:R-:W-:Y:S05]  /*1250*/  @P0 BRA `(.L_x_28) ;  /* 0xfffffffc00c40947 */ /* 0x000fea000383ffff */
.L_x_27:
[----:B------:R-:W-:-:S13]  /*1260*/  ISETP.GE.AND P0, PT, R35, RZ, PT ;  /* 0x000000ff2300720c */ /* 0x000fda0003f06270 */
[----:B------:R-:W-:Y:S05]  /*1270*/  @!P0 BRA `(.L_x_26) ;  /* 0x0000000c00788947 */ /* 0x000fea0003800000 */
[----:B------:R-:W0:Y:S01]  /*1280*/  LDC R4, c[0x0][0x3b4] ;  /* 0x0000ed00ff047b82 */ /* 0x000e220000000800 */
[----:B------:R-:W-:Y:S01]  /*1290*/  BSSY.RECONVERGENT B1, `(.L_x_29) ;  /* 0x0000016000017945 */ /* 0x000fe20003800200 */
[----:B------:R-:W-:Y:S01]  /*12a0*/  IMAD.MOV.U32 R5, RZ, RZ, R35 ;  /* 0x000000ffff057224 */ /* 0x000fe200078e0023 */
[----:B0-----:R-:W-:-:S04]  /*12b0*/  ISETP.GE.AND P0, PT, R4, 0x1, PT ;  /* 0x000000010400780c */ /* 0x001fc80003f06270 */
[----:B------:R-:W-:-:S13]  /*12c0*/  ISETP.LE.OR P3, PT, R35, R30, !P0 ;  /* 0x0000001e2300720c */ /* 0x000fda0004763670 */
[----:B------:R-:W-:Y:S05]  /*12d0*/  @P3 BRA `(.L_x_30) ;  /* 0x0000000000443947 */ /* 0x000fea0003800000 */
[----:B------:R-:W-:Y:S02]  /*12e0*/  IMAD.MOV.U32 R4, RZ, RZ, RZ ;  /* 0x000000ffff047224 */ /* 0x000fe400078e00ff */
[----:B------:R-:W-:-:S07]  /*12f0*/  IMAD.MOV.U32 R5, RZ, RZ, R35 ;  /* 0x000000ffff057224 */ /* 0x000fce00078e0023 */
.L_x_32:
[----:B------:R-:W0:Y:S02]  /*1300*/  LDC.64 R32, c[0x0][0x3c8] ;  /* 0x0000f200ff207b82 */ /* 0x000e240000000a00 */
[----:B0-----:R-:W-:-:S06]  /*1310*/  IMAD.WIDE R32, R5, 0x8, R32 ;  /* 0x0000000805207825 */ /* 0x001fcc00078e0220 */
[----:B------:R-:W2:Y:S02]  /*1320*/  LDG.E.64 R32, desc[UR12][R32.64] ;  /* 0x0000000c20207981 */ /* 0x000ea4000c1e1b00 */
[----:B--2---:R-:W-:-:S04]  /*1330*/  ISETP.NE.U32.AND P3, PT, R32, R29, PT ;  /* 0x0000001d2000720c */ /* 0x004fc80003f65070 */
[----:B------:R-:W-:-:S13]  /*1340*/  ISETP.NE.AND.EX P3, PT, R33, R28, PT, P3 ;  /* 0x0000001c2100720c */ /* 0x000fda0003f65330 */
[----:B------:R-:W-:Y:S05]  /*1350*/  @P3 BRA `(.L_x_31) ;  /* 0x0000000000203947 */ /* 0x000fea0003800000 */
[----:B------:R-:W0:Y:S01]  /*1360*/  LDCU UR11, c[0x0][0x3b4] ;  /* 0x00007680ff0b77ac */ /* 0x000e220008000800 */
[----:B------:R-:W-:Y:S01]  /*1370*/  IADD3 R4, PT, PT, R4, 0x1, RZ ;  /* 0x0000000104047810 */ /* 0x000fe20007ffe0ff */
[----:B------:R-:W-:-:S03]  /*1380*/  VIADD R5, R5, 0xffffffff ;  /* 0xffffffff05057836 */ /* 0x000fc60000000000 */
[----:B0-----:R-:W-:-:S13]  /*1390*/  ISETP.GE.AND P3, PT, R4, UR11, PT ;  /* 0x0000000b04007c0c */ /* 0x001fda000bf66270 */
[----:B------:R-:W-:Y:S05]  /*13a0*/  @P3 BRA `(.L_x_30) ;  /* 0x0000000000103947 */ /* 0x000fea0003800000 */
[----:B------:R-:W-:-:S13]  /*13b0*/  ISETP.GT.AND P3, PT, R5, R30, PT ;  /* 0x0000001e0500720c */ /* 0x000fda0003f64270 */
[----:B------:R-:W-:Y:S05]  /*13c0*/  @P3 BRA `(.L_x_32) ;  /* 0xfffffffc00cc3947 */ /* 0x000fea000383ffff */
[----:B------:R-:W-:Y:S05]  /*13d0*/  BRA `(.L_x_30) ;  /* 0x0000000000047947 */ /* 0x000fea0003800000 */
.L_x_31:
[----:B------:R-:W-:-:S07]  /*13e0*/  VIADD R5, R5, 0x1 ;  /* 0x0000000105057836 */ /* 0x000fce0000000000 */
.L_x_30:
[----:B------:R-:W-:Y:S05]  /*13f0*/  BSYNC.RECONVERGENT B1 ;  /* 0x0000000000017941 */ /* 0x000fea0003800200 */
.L_x_29:
[----:B------:R-:W-:Y:S01]  /*1400*/  ISETP.GE.OR P0, PT, R35, R31, !P0 ;  /* 0x0000001f2300720c */ /* 0x000fe20004706670 */
[----:B------:R-:W-:Y:S01]  /*1410*/  BSSY.RECONVERGENT B1, `(.L_x_33) ;  /* 0x0000014000017945 */ /* 0x000fe20003800200 */
[----:B------:R-:W-:-:S11]  /*1420*/  IMAD.MOV.U32 R4, RZ, RZ, R35 ;  /* 0x000000ffff047224 */ /* 0x000fd600078e0023 */
[----:B------:R-:W-:Y:S05]  /*1430*/  @P0 BRA `(.L_x_34) ;  /* 0x0000000000440947 */ /* 0x000fea0003800000 */
[----:B------:R-:W-:-:S07]  /*1440*/  IMAD.MOV.U32 R30, RZ, RZ, RZ ;  /* 0x000000ffff1e7224 */ /* 0x000fce00078e00ff */
.L_x_36:
[----:B------:R-:W0:Y:S01]  /*1450*/  LDC.64 R32, c[0x0][0x3c8] ;  /* 0x0000f200ff207b82 */ /* 0x000e220000000a00 */
[----:B------:R-:W-:-:S05]  /*1460*/  IADD3 R37, PT, PT, R30, R35, RZ ;  /* 0x000000231e257210 */ /* 0x000fca0007ffe0ff */
[----:B0-----:R-:W-:-:S06]  /*1470*/  IMAD.WIDE.U32 R32, R37, 0x8, R32 ;  /* 0x0000000825207825 */ /* 0x001fcc00078e0020 */
[----:B------:R-:W2:Y:S02]  /*1480*/  LDG.E.64 R32, desc[UR12][R32.64] ;  /* 0x0000000c20207981 */ /* 0x000ea4000c1e1b00 */
[----:B--2---:R-:W-:-:S04]  /*1490*/  ISETP.NE.U32.AND P0, PT, R32, R29, PT ;  /* 0x0000001d2000720c */ /* 0x004fc80003f05070 */
[----:B------:R-:W-:-:S13]  /*14a0*/  ISETP.NE.AND.EX P0, PT, R33, R28, PT, P0 ;  /* 0x0000001c2100720c */ /* 0x000fda0003f05300 */
[----:B------:R-:W-:Y:S05]  /*14b0*/  @P0 BRA `(.L_x_35) ;  /* 0x0000000000200947 */ /* 0x000fea0003800000 */
[----:B------:R-:W-:-:S04]  /*14c0*/  VIADD R30, R30, 0x1 ;  /* 0x000000011e1e7836 */ /* 0x000fc80000000000 */
[----:B------:R-:W-:-:S05]  /*14d0*/  IMAD.IADD R4, R30, 0x1, R35 ;  /* 0x000000011e047824 */ /* 0x000fca00078e0223 */
[----:B------:R-:W-:-:S13]  /*14e0*/  ISETP.GE.AND P0, PT, R4, R31, PT ;  /* 0x0000001f0400720c */ /* 0x000fda0003f06270 */
[----:B------:R-:W-:Y:S05]  /*14f0*/  @P0 BRA `(.L_x_34) ;  /* 0x0000000000140947 */ /* 0x000fea0003800000 */
[----:B------:R-:W0:Y:S02]  /*1500*/  LDCU UR11, c[0x0][0x3b4] ;  /* 0x00007680ff0b77ac */ /* 0x000e240008000800 */
[----:B0-----:R-:W-:-:S13]  /*1510*/  ISETP.GE.AND P0, PT, R30, UR11, PT ;  /* 0x0000000b1e007c0c */ /* 0x001fda000bf06270 */
[----:B------:R-:W-:Y:S05]  /*1520*/  @!P0 BRA `(.L_x_36) ;  /* 0xfffffffc00c88947 */ /* 0x000fea000383ffff */
[----:B------:R-:W-:Y:S05]  /*1530*/  BRA `(.L_x_34) ;  /* 0x0000000000047947 */ /* 0x000fea0003800000 */
.L_x_35:
[----:B------:R-:W-:-:S07]  /*1540*/  VIADD R4, R37, 0xffffffff ;  /* 0xffffffff25047836 */ /* 0x000fce0000000000 */
.L_x_34:
[----:B------:R-:W-:Y:S05]  /*1550*/  BSYNC.RECONVERGENT B1 ;  /* 0x0000000000017941 */ /* 0x000fea0003800200 */
.L_x_33:
[----:B------:R-:W-:-:S13]  /*1560*/  ISETP.GT.AND P0, PT, R5, R4, PT ;  /* 0x000000040500720c */ /* 0x000fda0003f04270 */
[----:B------:R-:W-:Y:S05]  /*1570*/  @P0 BRA `(.L_x_26) ;  /* 0x0000000800b80947 */ /* 0x000fea0003800000 */
.L_x_51:
[----:B------:R-:W0:Y:S01]  /*1580*/  LDC.64 R28, c[0x0][0x3c0] ;  /* 0x0000f000ff1c7b82 */ /* 0x000e220000000a00 */
[----:B------:R-:W-:-:S04]  /*1590*/  IMAD R31, R5, 0x3, RZ ;  /* 0x00000003051f7824 */ /* 0x000fc800078e02ff */
[----:B0-----:R-:W-:-:S05]  /*15a0*/  IMAD.WIDE R28, R31, 0x4, R28 ;  /* 0x000000041f1c7825 */ /* 0x001fca00078e021c */
[----:B------:R-:W2:Y:S04]  /*15b0*/  LDG.E R31, desc[UR12][R28.64+0x4] ;  /* 0x0000040c1c1f7981 */ /* 0x000ea8000c1e1900 */
[----:B------:R-:W3:Y:S04]  /*15c0*/  LDG.E R30, desc[UR12][R28.64] ;  /* 0x0000000c1c1e7981 */ /* 0x000ee8000c1e1900 */
[----:B------:R-:W4:Y:S01]  /*15d0*/  LDG.E R33, desc[UR12][R28.64+0x8] ;  /* 0x0000080c1c217981 */ /* 0x000f22000c1e1900 */
[----:B------:R-:W-:Y:S05]  /*15e0*/  YIELD ;  /* 0x0000000000007946 */ /* 0x000fea0003800000 */
[----:B------:R-:W-:Y:S01]  /*15f0*/  BSSY.RECONVERGENT B8, `(.L_x_37) ;  /* 0x00000a3000087945 */ /* 0x000fe20003800200 */
[----:B--2---:R-:W-:Y:S01]  /*1600*/  FADD R31, -R2, R31 ;  /* 0x0000001f021f7221 */ /* 0x004fe20000000100 */
[----:B---3--:R-:W-:-:S03]  /*1610*/  FADD R30, -R3, R30 ;  /* 0x0000001e031e7221 */ /* 0x008fc60000000100 */
[----:B------:R-:W-:Y:S01]  /*1620*/  FADD R55, R31, 9.9999999747524270788e-07 ;  /* 0x358637bd1f377421 */ /* 0x000fe20000000000 */
[----:B------:R-:W-:Y:S01]  /*1630*/  FADD R39, R30, 9.9999999747524270788e-07 ;  /* 0x358637bd1e277421 */ /* 0x000fe20000000000 */
[----:B----4-:R-:W-:Y:S02]  /*1640*/  FADD R33, -R0, R33 ;  /* 0x0000002100217221 */ /* 0x010fe40000000100 */
[----:B------:R-:W-:Y:S01]  /*1650*/  FMUL R30, R55, R55 ;  /* 0x00000037371e7220 */ /* 0x000fe20000400000 */
[----:B------:R-:W-:Y:S01]  /*1660*/  FMUL R31, R39, R39 ;  /* 0x00000027271f7220 */ /* 0x000fe20000400000 */
[----:B------:R-:W-:-:S03]  /*1670*/  FADD R53, R33, 9.9999999747524270788e-07 ;  /* 0x358637bd21357421 */ /* 0x000fc60000000000 */
[----:B------:R-:W-:Y:S01]  /*1680*/  FSETP.GEU.AND P0, PT, R30, R17, PT ;  /* 0x000000111e00720b */ /* 0x000fe20003f0e000 */
[----:B------:R-:W-:-:S03]  /*1690*/  FMUL R30, R53, R53 ;  /* 0x00000035351e7220 */ /* 0x000fc60000400000 */
[----:B------:R-:W-:-:S04]  /*16a0*/  FSETP.GEU.OR P0, PT, R31, R16, P0 ;  /* 0x000000101f00720b */ /* 0x000fc8000070e400 */
[----:B------:R-:W-:-:S13]  /*16b0*/  FSETP.GEU.OR P0, PT, R30, R15, P0 ;  /* 0x0000000f1e00720b */ /* 0x000fda000070e400 */
[----:B------:R-:W-:Y:S05]  /*16c0*/  @P0 BRA `(.L_x_38) ;  /* 0x0000000800540947 */ /* 0x000fea0003800000 */
[----:B------:R-:W0:Y:S01]  /*16d0*/  LDC R32, c[0x0][0x3a8] ;  /* 0x0000ea00ff207b82 */ /* 0x000e220000000800 */
[----:B------:R-:W-:Y:S01]  /*16e0*/  BSSY.RECONVERGENT B9, `(.L_x_39) ;  /* 0x000000f000097945 */ /* 0x000fe20003800200 */
        /* <DEDUP_REMOVED lines=14> */
.L_x_40:
[----:B------:R-:W-:Y:S05]  /*17d0*/  BSYNC.RECONVERGENT B9 ;  /* 0x0000000000097941 */ /* 0x000fea0003800200 */
.L_x_39:
[----:B------:R-:W0:Y:S01]  /*17e0*/  F2F.F64.F32 R28, R39 ;  /* 0x00000027001c7310 */ /* 0x000e220000201800 */
[----:B------:R-:W-:Y:S01]  /*17f0*/  IMAD.MOV.U32 R34, RZ, RZ, 0x1 ;  /* 0x00000001ff227424 */ /* 0x000fe200078e00ff */
[----:B------:R-:W-:Y:S06]  /*1800*/  BSSY.RECONVERGENT B1, `(.L_x_41) ;  /* 0x0000015000017945 */ /* 0x000fec0003800200 */
[----:B------:R-:W1:Y:S08]  /*1810*/  F2F.F64.F32 R30, |R39| ;  /* 0x40000027001e7310 */ /* 0x000e700000201800 */
[----:B0-----:R-:W0:Y:S01]  /*1820*/  MUFU.RCP64H R35, R29 ;  /* 0x0000001d00237308 */ /* 0x001e220000001800 */
[----:B-1----:R-:W-:-:S07]  /*1830*/  DMUL R30, R30, 0.5 ;  /* 0x3fe000001e1e7828 */ /* 0x002fce0000000000 */
[----:B------:R-:W1:Y:S01]  /*1840*/  F2F.F64.F32 R42, R42 ;  /* 0x0000002a002a7310 */ /* 0x000e620000201800 */
[----:B0-----:R-:W-:Y:S02]  /*1850*/  DFMA R32, -R28, R34, 1 ;  /* 0x3ff000001c20742b */ /* 0x001fe40000000122 */
[----:B------:R-:W-:-:S06]  /*1860*/  FSETP.GEU.AND P3, PT, |R31|, 6.5827683646048100446e-37, PT ;  /* 0x036000001f00780b */ /* 0x000fcc0003f6e200 */
[----:B------:R-:W-:-:S08]  /*1870*/  DFMA R32, R32, R32, R32 ;  /* 0x000000202020722b */ /* 0x000fd00000000020 */
[----:B------:R-:W-:-:S08]  /*1880*/  DFMA R32, R34, R32, R34 ;  /* 0x000000202220722b */ /* 0x000fd00000000022 */
[----:B------:R-:W-:-:S08]  /*1890*/  DFMA R36, -R28, R32, 1 ;  /* 0x3ff000001c24742b */ /* 0x000fd00000000120 */
[----:B------:R-:W-:-:S08]  /*18a0*/  DFMA R36, R32, R36, R32 ;  /* 0x000000242024722b */ /* 0x000fd00000000020 */
[----:B------:R-:W-:-:S08]  /*18b0*/  DMUL R34, R30, R36 ;  /* 0x000000241e227228 */ /* 0x000fd00000000000 */
[----:B------:R-:W-:-:S08]  /*18c0*/  DFMA R32, -R28, R34, R30 ;  /* 0x000000221c20722b */ /* 0x000fd0000000011e */
[----:B------:R-:W-:-:S10]  /*18d0*/  DFMA R32, R36, R32, R34 ;  /* 0x000000202420722b */ /* 0x000fd40000000022 */
[----:B------:R-:W-:-:S05]  /*18e0*/  FFMA R34, RZ, R29, R33 ;  /* 0x0000001dff227223 */ /* 0x000fca0000000021 */
[----:B------:R-:W-:-:S13]  /*18f0*/  FSETP.GT.AND P0, PT, |R34|, 1.469367938527859385e-39, PT ;  /* 0x001000002200780b */ /* 0x000fda0003f04200 */
[----:B-1----:R-:W-:Y:S05]  /*1900*/  @P0 BRA P3, `(.L_x_42) ;  /* 0x0000000000100947 */ /* 0x002fea0001800000 */
[----:B------:R-:W-:Y:S01]  /*1910*/  MOV R32, R28 ;  /* 0x0000001c00207202 */ /* 0x000fe20000000f00 */
[----:B------:R-:W-:Y:S01]  /*1920*/  IMAD.MOV.U32 R35, RZ, RZ, R29 ;  /* 0x000000ffff237224 */ /* 0x000fe200078e001d */
[----:B------:R-:W-:-:S07]  /*1930*/  MOV R50, 0x1950 ;  /* 0x0000195000327802 */ /* 0x000fce0000000f00 */
[----:B------:R-:W-:Y:S05]  /*1940*/  CALL.REL.NOINC `($__internal_0_$__cuda_sm20_div_rn_f64_full) ;  /* 0x0000000800207944 */ /* 0x000fea0003c00000 */
.L_x_42:
[----:B------:R-:W-:Y:S05]  /*1950*/  BSYNC.RECONVERGENT B1 ;  /* 0x0000000000017941 */ /* 0x000fea0003800200 */
.L_x_41:
[----:B------:R-:W0:Y:S01]  /*1960*/  LDC R34, c[0x0][0x3ac] ;  /* 0x0000eb00ff227b82 */ /* 0x000e220000000800 */
[----:B------:R-:W-:Y:S01]  /*1970*/  DADD R42, R42, R32 ;  /* 0x000000002a2a7229 */ /* 0x000fe20000000020 */
[----:B------:R-:W-:Y:S09]  /*1980*/  BSSY.RECONVERGENT B9, `(.L_x_43) ;  /* 0x0000010000097945 */ /* 0x000ff20003800200 */
[----:B------:R-:W1:Y:S08]  /*1990*/  F2F.F32.F64 R42, R42 ;  /* 0x0000002a002a7310 */ /* 0x000e700000301000 */
[----:B0-----:R-:W0:Y:S08]  /*19a0*/  MUFU.RCP R29, R34 ;  /* 0x00000022001d7308 */ /* 0x001e300000001000 */
[----:B------:R-:W2:Y:S08]  /*19b0*/  FCHK P0, R55, R34 ;  /* 0x0000002237007302 */ /* 0x000eb00000000000 */
[----:B-1----:R1:W3:Y:S01]  /*19c0*/  F2I.TRUNC.NTZ R54, R42 ;  /* 0x0000002a00367305 */ /* 0x0022e2000020f100 */
[----:B0-----:R-:W-:-:S04]  /*19d0*/  FFMA R28, R29, -R34, 1 ;  /* 0x3f8000001d1c7423 */ /* 0x001fc80000000822 */
[----:B------:R-:W-:-:S04]  /*19e0*/  FFMA R28, R29, R28, R29 ;  /* 0x0000001c1d1c7223 */ /* 0x000fc8000000001d */
[----:B------:R-:W-:-:S04]  /*19f0*/  FFMA R30, R28, R55, RZ ;  /* 0x000000371c1e7223 */ /* 0x000fc800000000ff */
[----:B------:R-:W-:-:S04]  /*1a00*/  FFMA R29, R30, -R34, R55 ;  /* 0x800000221e1d7223 */ /* 0x000fc80000000037 */
[----:B------:R-:W-:Y:S01]  /*1a10*/  FFMA R38, R28, R29, R30 ;  /* 0x0000001d1c267223 */ /* 0x000fe2000000001e */
[----:B-123--:R-:W-:Y:S06]  /*1a20*/  @!P0 BRA `(.L_x_44) ;  /* 0x0000000000148947 */ /* 0x00efec0003800000 */
[----:B------:R-:W0:Y:S01]  /*1a30*/  LDCU UR11, c[0x0][0x3ac] ;  /* 0x00007580ff0b77ac */ /* 0x000e220008000800 */
[----:B------:R-:W-:Y:S01]  /*1a40*/  IMAD.MOV.U32 R28, RZ, RZ, R55 ;  /* 0x000000ffff1c7224 */ /* 0x000fe200078e0037 */
[----:B------:R-:W-:Y:S01]  /*1a50*/  MOV R30, 0x1a80 ;  /* 0x00001a80001e7802 */ /* 0x000fe20000000f00 */
[----:B0-----:R-:W-:-:S07]  /*1a60*/  IMAD.U32 R29, RZ, RZ, UR11 ;  /* 0x0000000bff1d7e24 */ /* 0x001fce000f8e00ff */
[----:B------:R-:W-:Y:S05]  /*1a70*/  CALL.REL.NOINC `($__internal_1_$__cuda_sm3x_div_rn_noftz_f32_slowpath) ;  /* 0x0000000c00507944 */ /* 0x000fea0003c00000 */
.L_x_44:
[----:B------:R-:W-:Y:S05]  /*1a80*/  BSYNC.RECONVERGENT B9 ;  /* 0x0000000000097941 */ /* 0x000fea0003800200 */
.L_x_43:
[----:B------:R-:W0:Y:S01]  /*1a90*/  F2F.F64.F32 R28, R55 ;  /* 0x00000037001c7310 */ /* 0x000e220000201800 */
[----:B------:R-:W-:Y:S01]  /*1aa0*/  MOV R34, 0x1 ;  /* 0x0000000100227802 */ /* 0x000fe20000000f00 */
[----:B------:R-:W-:Y:S06]  /*1ab0*/  BSSY.RECONVERGENT B1, `(.L_x_45) ;  /* 0x0000015000017945 */ /* 0x000fec0003800200 */
[----:B------:R-:W1:Y:S08]  /*1ac0*/  F2F.F64.F32 R30, |R55| ;  /* 0x40000037001e7310 */ /* 0x000e700000201800 */
[----:B0-----:R-:W0:Y:S01]  /*1ad0*/  MUFU.RCP64H R35, R29 ;  /* 0x0000001d00237308 */ /* 0x001e220000001800 */
[----:B-1----:R-:W-:-:S07]  /*1ae0*/  DMUL R30, R30, 0.5 ;  /* 0x3fe000001e1e7828 */ /* 0x002fce0000000000 */
[----:B------:R1:W2:Y:S01]  /*1af0*/  F2F.F64.F32 R42, R38 ;  /* 0x00000026002a7310 */ /* 0x0002a20000201800 */
        /* <DEDUP_REMOVED lines=11> */
[----:B-12---:R-:W-:Y:S05]  /*1bb0*/  @P0 BRA P3, `(.L_x_46) ;  /* 0x0000000000100947 */ /* 0x006fea0001800000 */
[----:B------:R-:W-:Y:S01]  /*1bc0*/  IMAD.MOV.U32 R32, RZ, RZ, R28 ;  /* 0x000000ffff207224 */ /* 0x000fe200078e001c */
[----:B------:R-:W-:Y:S01]  /*1bd0*/  MOV R50, 0x1c00 ;  /* 0x00001c0000327802 */ /* 0x000fe20000000f00 */
[----:B------:R-:W-:-:S07]  /*1be0*/  IMAD.MOV.U32 R35, RZ, RZ, R29 ;  /* 0x000000ffff237224 */ /* 0x000fce00078e001d */
[----:B------:R-:W-:Y:S05]  /*1bf0*/  CALL.REL.NOINC `($__internal_0_$__cuda_sm20_div_rn_f64_full) ;  /* 0x0000000400747944 */ /* 0x000fea0003c00000 */
.L_x_46:
[----:B------:R-:W-:Y:S05]  /*1c00*/  BSYNC.RECONVERGENT B1 ;  /* 0x0000000000017941 */ /* 0x000fea0003800200 */
.L_x_45:
        /* <DEDUP_REMOVED lines=15> */
[----:B------:R-:W-:Y:S02]  /*1d00*/  MOV R30, 0x1d30 ;  /* 0x00001d30001e7802 */ /* 0x000fe40000000f00 */
[----:B0-----:R-:W-:-:S07]  /*1d10*/  MOV R29, UR11 ;  /* 0x0000000b001d7c02 */ /* 0x001fce0008000f00 */
[----:B------:R-:W-:Y:S05]  /*1d20*/  CALL.REL.NOINC `($__internal_1_$__cuda_sm3x_div_rn_noftz_f32_slowpath) ;  /* 0x0000000800a47944 */ /* 0x000fea0003c00000 */
.L_x_48:
[----:B------:R-:W-:Y:S05]  /*1d30*/  BSYNC.RECONVERGENT B9 ;  /* 0x0000000000097941 */ /* 0x000fea0003800200 */
.L_x_47:
[----:B------:R-:W0:Y:S01]  /*1d40*/  F2F.F64.F32 R28, R53 ;  /* 0x00000035001c7310 */ /* 0x000e220000201800 */
[----:B------:R-:W-:Y:S01]  /*1d50*/  IMAD.MOV.U32 R34, RZ, RZ, 0x1 ;  /* 0x00000001ff227424 */ /* 0x000fe200078e00ff */
        /* <DEDUP_REMOVED lines=21> */
.L_x_50:
[----:B------:R-:W-:Y:S05]  /*1eb0*/  BSYNC.RECONVERGENT B1 ;  /* 0x0000000000017941 */ /* 0x000fea0003800200 */
.L_x_49:
[----:B------:R-:W2:Y:S01]  /*1ec0*/  LDG.E R31, desc[UR12][R22.64] ;  /* 0x0000000c161f7981 */ /* 0x000ea2000c1e1900 */
[----:B------:R-:W-:Y:S01]  /*1ed0*/  DADD R42, R42, R32 ;  /* 0x000000002a2a7229 */ /* 0x000fe20000000020 */
[----:B------:R-:W0:Y:S01]  /*1ee0*/  LDCU UR11, c[0x0][0x38c] ;  /* 0x00007180ff0b77ac */ /* 0x000e220008000800 */
[----:B------:R-:W1:Y:S01]  /*1ef0*/  LDC.64 R28, c[0x0][0x400] ;  /* 0x00010000ff1c7b82 */ /* 0x000e620000000a00 */
[----:B------:R-:W-:Y:S01]  /*1f00*/  IADD3 R55, PT, PT, R55, UR4, RZ ;  /* 0x0000000437377c10 */ /* 0x000fe2000fffe0ff */
[----:B------:R-:W-:Y:S01]  /*1f10*/  VIADD R54, R54, UR4 ;  /* 0x0000000436367c36 */ /* 0x000fe20008000000 */
[----:B------:R-:W-:-:S05]  /*1f20*/  MOV R35, 0x1 ;  /* 0x0000000100237802 */ /* 0x000fca0000000f00 */
[----:B------:R-:W3:Y:S01]  /*1f30*/  F2F.F32.F64 R42, R42 ;  /* 0x0000002a002a7310 */ /* 0x000ee20000301000 */
[----:B0-----:R-:W-:Y:S01]  /*1f40*/  IMAD R55, R55, UR11, R54 ;  /* 0x0000000b37377c24 */ /* 0x001fe2000f8e0236 */
[----:B------:R-:W0:Y:S06]  /*1f50*/  LDCU UR11, c[0x0][0x3b8] ;  /* 0x00007700ff0b77ac */ /* 0x000e2c0008000800 */
[----:B---3--:R-:W3:Y:S02]  /*1f60*/  F2I.TRUNC.NTZ R30, R42 ;  /* 0x0000002a001e7305 */ /* 0x008ee4000020f100 */
[----:B---3--:R-:W-:-:S04]  /*1f70*/  VIADD R30, R30, UR4 ;  /* 0x000000041e1e7c36 */ /* 0x008fc80008000000 */
[----:B------:R-:W-:Y:S02]  /*1f80*/  IMAD R30, R30, UR8, R55 ;  /* 0x000000081e1e7c24 */ /* 0x000fe4000f8e0237 */
[----:B--2---:R-:W-:-:S04]  /*1f90*/  IMAD.IADD R31, R31, 0x1, R14 ;  /* 0x000000011f1f7824 */ /* 0x004fc800078e020e */
[----:B------:R-:W-:-:S04]  /*1fa0*/  IMAD R33, R31, UR9, R30 ;  /* 0x000000091f217c24 */ /* 0x000fc8000f8e021e */
[----:B-1----:R-:W-:-:S06]  /*1fb0*/  IMAD.WIDE R30, R33, 0x4, R28 ;  /* 0x00000004211e7825 */ /* 0x002fcc00078e021c */
[----:B------:R-:W0:Y:S02]  /*1fc0*/  ATOMG.E.ADD.STRONG.GPU PT, R30, desc[UR12][R30.64], R35 ;  /* 0x800000231e1e79a8 */ /* 0x000e2400081ef10c */
[----:B0-----:R-:W-:-:S13]  /*1fd0*/  ISETP.GE.AND P0, PT, R30, UR11, PT ;  /* 0x0000000b1e007c0c */ /* 0x001fda000bf06270 */
[----:B------:R-:W0:Y:S01]  /*1fe0*/  @!P0 LDC.64 R28, c[0x0][0x3f8] ;  /* 0x0000fe00ff1c8b82 */ /* 0x000e220000000a00 */
[----:B------:R-:W-:-:S04]  /*1ff0*/  @!P0 IMAD R33, R33, UR11, R30 ;  /* 0x0000000b21218c24 */ /* 0x000fc8000f8e021e */
[----:B0-----:R-:W-:-:S05]  /*2000*/  @!P0 IMAD.WIDE R28, R33, 0x4, R28 ;  /* 0x00000004211c8825 */ /* 0x001fca00078e021c */
[----:B------:R0:W-:Y:S02]  /*2010*/  @!P0 STG.E desc[UR12][R28.64], R5 ;  /* 0x000000051c008986 */ /* 0x0001e4000c10190c */
.L_x_38:
[----:B------:R-:W-:Y:S05]  /*2020*/  BSYNC.RECONVERGENT B8 ;  /* 0x0000000000087941 */ /* 0x000fea0003800200 */
.L_x_37:
[C---:B------:R-:W-:Y:S01]  /*2030*/  ISETP.NE.AND P0, PT, R5.reuse, R4, PT ;  /* 0x000000040500720c */ /* 0x040fe20003f05270 */
[----:B0-----:R-:W-:-:S12]  /*2040*/  VIADD R5, R5, 0x1 ;  /* 0x0000000105057836 */ /* 0x001fd80000000000 */
[----:B------:R-:W-:Y:S05]  /*2050*/  @P0 BRA `(.L_x_51) ;  /* 0xfffffff400480947 */ /* 0x000fea000383ffff */
.L_x_26:
[----:B------:R-:W-:Y:S05]  /*2060*/  BSYNC B3 ;  /* 0x0000000000037941 */ /* 0x000fea0003800000 */
.L_x_25:
[----:B------:R-:W-:Y:S05]  /*2070*/  @P2 BRA `(.L_x_52) ;  /* 0xffffffec00b82947 */ /* 0x000fea000383ffff */
.L_x_24:
[----:B------:R-:W-:Y:S05]  /*2080*/  BSYNC B4 ;  /* 0x0000000000047941 */ /* 0x000fea0003800000 */
.L_x_23:
[C---:B------:R-:W-:Y:S01]  /*2090*/  ISETP.NE.AND P0, PT, R7.reuse, R10, PT ;  /* 0x0000000a0700720c */ /* 0x040fe20003f05270 */
[----:B------:R-:W-:-:S12]  /*20a0*/  VIADD R7, R7, 0x1 ;  /* 0x0000000107077836 */ /* 0x000fd80000000000 */
[----:B------:R-:W-:Y:S05]  /*20b0*/  @P0 BRA `(.L_x_53) ;  /* 0xffffffec00980947 */ /* 0x000fea000383ffff */
.L_x_22:
[----:B------:R-:W-:Y:S05]  /*20c0*/  BSYNC B5 ;  /* 0x0000000000057941 */ /* 0x000fea0003800000 */
.L_x_21:
[C---:B------:R-:W-:Y:S01]  /*20d0*/  ISETP.NE.AND P0, PT, R12.reuse, R13, PT ;  /* 0x0000000d0c00720c */ /* 0x040fe20003f05270 */
[----:B------:R-:W-:-:S12]  /*20e0*/  VIADD R12, R12, 0x1 ;  /* 0x000000010c0c7836 */ /* 0x000fd80000000000 */
[----:B------:R-:W-:Y:S05]  /*20f0*/  @P0 BRA `(.L_x_54) ;  /* 0xffffffec00780947 */ /* 0x000fea000383ffff */
[----:B------:R-:W-:Y:S05]  /*2100*/  BSYNC B6 ;  /* 0x0000000000067941 */ /* 0x000fea0003800000 */
.L_x_20:
[----:B------:R0:W5:Y:S02]  /*2110*/  LDG.E R9, desc[UR12][R24.64] ;  /* 0x0000000c18097981 */ /* 0x000164000c1e1900 */
.L_x_19:
[----:B------:R-:W-:Y:S05]  /*2120*/  BSYNC B7 ;  /* 0x0000000000077941 */ /* 0x000fea0003800000 */
.L_x_18:
[----:B------:R-:W-:-:S04]  /*2130*/  IADD3 R14, PT, PT, R14, UR10, RZ ;  /* 0x0000000a0e0e7c10 */ /* 0x000fc8000fffe0ff */
[----:B-----5:R-:W-:-:S13]  /*2140*/  ISETP.GE.AND P0, PT, R14, R9, PT ;  /* 0x000000090e00720c */ /* 0x020fda0003f06270 */
[----:B------:R-:W-:Y:S05]  /*2150*/  @!P0 BRA `(.L_x_55) ;  /* 0xffffffe400b48947 */ /* 0x000fea000383ffff */
.L_x_11:
[----:B------:R-:W-:Y:S05]  /*2160*/  BSYNC B0 ;  /* 0x0000000000007941 */ /* 0x000fea0003800000 */
.L_x_10:
[----:B------:R-:W1:Y:S01]  /*2170*/  LDCU UR11, c[0x0][0x370] ;  /* 0x00006e00ff0b77ac */ /* 0x000e620008000800 */
[----:B------:R-:W2:Y:S01]  /*2180*/  LDCU UR14, c[0x0][0x380] ;  /* 0x00007000ff0e77ac */ /* 0x000ea20008000800 */
[----:B-1----:R-:W-:-:S05]  /*2190*/  VIADD R46, R46, UR11 ;  /* 0x0000000b2e2e7c36 */ /* 0x002fca0008000000 */
[----:B--2---:R-:W-:-:S13]  /*21a0*/  ISETP.GE.AND P0, PT, R46, UR14, PT ;  /* 0x0000000e2e007c0c */ /* 0x004fda000bf06270 */
[----:B------:R-:W-:Y:S05]  /*21b0*/  @!P0 BRA `(.L_x_56) ;  /* 0xffffffe000308947 */ /* 0x000fea000383ffff */
[----:B------:R-:W-:Y:S05]  /*21c0*/  EXIT ;  /* 0x000000000000794d */ /* 0x000fea0003800000 */
        .weak           $__internal_0_$__cuda_sm20_div_rn_f64_full
        .type           $__internal_0_$__cuda_sm20_div_rn_f64_full,@function
        .size           $__internal_0_$__cuda_sm20_div_rn_f64_full,($__internal_1_$__cuda_sm3x_div_rn_noftz_f32_slowpath - $__internal_0_$__cuda_sm20_div_rn_f64_full)
$__internal_0_$__cuda_sm20_div_rn_f64_full:
[----:B------:R-:W-:Y:S01]  /*21d0*/  IMAD.MOV.U32 R29, RZ, RZ, R31 ;  /* 0x000000ffff1d7224 */ /* 0x000fe200078e001f */
[----:B------:R-:W-:Y:S01]  /*21e0*/  FSETP.GEU.AND P0, PT, |R35|, 1.469367938527859385e-39, PT ;  /* 0x001000002300780b */ /* 0x000fe20003f0e200 */
[----:B------:R-:W-:Y:S01]  /*21f0*/  IMAD.MOV.U32 R28, RZ, RZ, R30 ;  /* 0x000000ffff1c7224 */ /* 0x000fe200078e001e */
[----:B------:R-:W-:Y:S01]  /*2200*/  MOV R30, R32 ;  /* 0x00000020001e7202 */ /* 0x000fe20000000f00 */
[----:B------:R-:W-:Y:S01]  /*2210*/  IMAD.MOV.U32 R31, RZ, RZ, R35 ;  /* 0x000000ffff1f7224 */ /* 0x000fe200078e0023 */
[----:B------:R-:W-:Y:S01]  /*2220*/  FSETP.GEU.AND P4, PT, |R29|, 1.469367938527859385e-39, PT ;  /* 0x001000001d00780b */ /* 0x000fe20003f8e200 */
[----:B------:R-:W-:Y:S01]  /*2230*/  IMAD.MOV.U32 R51, RZ, RZ, 0x1ca00000 ;  /* 0x1ca00000ff337424 */ /* 0x000fe200078e00ff */
[----:B------:R-:W-:Y:S01]  /*2240*/  LOP3.LUT R33, R35, 0x800fffff, RZ, 0xc0, !PT ;  /* 0x800fffff23217812 */ /* 0x000fe200078ec0ff */
[----:B------:R-:W-:Y:S01]  /*2250*/  IMAD.MOV.U32 R38, RZ, RZ, 0x1 ;  /* 0x00000001ff267424 */ /* 0x000fe200078e00ff */
[----:B------:R-:W-:Y:S01]  /*2260*/  LOP3.LUT R49, R29, 0x7ff00000, RZ, 0xc0, !PT ;  /* 0x7ff000001d317812 */ /* 0x000fe200078ec0ff */
[----:B------:R-:W-:Y:S01]  /*2270*/  BSSY.RECONVERGENT B2, `(.L_x_57) ;  /* 0x0000050000027945 */ /* 0x000fe20003800200 */
[----:B------:R-:W-:-:S02]  /*2280*/  LOP3.LUT R33, R33, 0x3ff00000, RZ, 0xfc, !PT ;  /* 0x3ff0000021217812 */ /* 0x000fc400078efcff */
[----:B------:R-:W-:Y:S01]  /*2290*/  LOP3.LUT R52, R35, 0x7ff00000, RZ, 0xc0, !PT ;  /* 0x7ff0000023347812 */ /* 0x000fe200078ec0ff */
[----:B------:R-:W-:-:S03]  /*22a0*/  @!P0 DMUL R32, R30, 8.98846567431157953865e+307 ;  /* 0x7fe000001e208828 */ /* 0x000fc60000000000 */
[----:B------:R-:W-:Y:S02]  /*22b0*/  ISETP.GE.U32.AND P3, PT, R49, R52, PT ;  /* 0x000000343100720c */ /* 0x000fe40003f66070 */
[----:B------:R-:W-:Y:S01]  /*22c0*/  @!P4 LOP3.LUT R34, R31, 0x7ff00000, RZ, 0xc0, !PT ;  /* 0x7ff000001f22c812 */ /* 0x000fe200078ec0ff */
[----:B------:R-:W0:Y:S03]  /*22d0*/  MUFU.RCP64H R39, R33 ;  /* 0x0000002100277308 */ /* 0x000e260000001800 */
[----:B------:R-:W-:Y:S01]  /*22e0*/  @!P4 ISETP.GE.U32.AND P5, PT, R49, R34, PT ;  /* 0x000000223100c20c */ /* 0x000fe20003fa6070 */
[----:B------:R-:W-:Y:S01]  /*22f0*/  IMAD.MOV.U32 R34, RZ, RZ, R28 ;  /* 0x000000ffff227224 */ /* 0x000fe200078e001c */
[----:B------:R-:W-:Y:S02]  /*2300*/  @!P0 LOP3.LUT R52, R33, 0x7ff00000, RZ, 0xc0, !PT ;  /* 0x7ff0000021348812 */ /* 0x000fe400078ec0ff */
[----:B------:R-:W-:-:S04]  /*2310*/  @!P4 SEL R35, R51, 0x63400000, !P5 ;  /* 0x634000003323c807 */ /* 0x000fc80006800000 */
[--C-:B------:R-:W-:Y:S02]  /*2320*/  @!P4 LOP3.LUT R36, R35, 0x80000000, R29.reuse, 0xf8, !PT ;  /* 0x800000002324c812 */ /* 0x100fe400078ef81d */
[----:B------:R-:W-:Y:S02]  /*2330*/  SEL R35, R51, 0x63400000, !P3 ;  /* 0x6340000033237807 */ /* 0x000fe40005800000 */
[----:B------:R-:W-:Y:S02]  /*2340*/  @!P4 LOP3.LUT R37, R36, 0x100000, RZ, 0xfc, !PT ;  /* 0x001000002425c812 */ /* 0x000fe400078efcff */
[----:B------:R-:W-:Y:S02]  /*2350*/  LOP3.LUT R35, R35, 0x800fffff, R29, 0xf8, !PT ;  /* 0x800fffff23237812 */ /* 0x000fe400078ef81d */
[----:B------:R-:W-:-:S06]  /*2360*/  @!P4 MOV R36, RZ ;  /* 0x000000ff0024c202 */ /* 0x000fcc0000000f00 */
[----:B------:R-:W-:Y:S02]  /*2370*/  @!P4 DFMA R34, R34, 2, -R36 ;  /* 0x400000002222c82b */ /* 0x000fe40000000824 */
[----:B0-----:R-:W-:-:S08]  /*2380*/  DFMA R36, R38, -R32, 1 ;  /* 0x3ff000002624742b */ /* 0x001fd00000000820 */
[----:B------:R-:W-:-:S08]  /*2390*/  DFMA R36, R36, R36, R36 ;  /* 0x000000242424722b */ /* 0x000fd00000000024 */
[----:B------:R-:W-:-:S08]  /*23a0*/  DFMA R36, R38, R36, R38 ;  /* 0x000000242624722b */ /* 0x000fd00000000026 */
[----:B------:R-:W-:-:S08]  /*23b0*/  DFMA R38, R36, -R32, 1 ;  /* 0x3ff000002426742b */ /* 0x000fd00000000820 */
[----:B------:R-:W-:-:S08]  /*23c0*/  DFMA R36, R36, R38, R36 ;  /* 0x000000262424722b */ /* 0x000fd00000000024 */
[----:B------:R-:W-:-:S08]  /*23d0*/  DMUL R38, R36, R34 ;  /* 0x0000002224267228 */ /* 0x000fd00000000000 */
[----:B------:R-:W-:-:S08]  /*23e0*/  DFMA R40, R38, -R32, R34 ;  /* 0x800000202628722b */ /* 0x000fd00000000022 */
[----:B------:R-:W-:Y:S01]  /*23f0*/  DFMA R40, R36, R40, R38 ;  /* 0x000000282428722b */ /* 0x000fe20000000026 */
[----:B------:R-:W-:Y:S01]  /*2400*/  IMAD.MOV.U32 R38, RZ, RZ, R49 ;  /* 0x000000ffff267224 */ /* 0x000fe200078e0031 */
[----:B------:R-:W-:-:S05]  /*2410*/  @!P4 LOP3.LUT R38, R35, 0x7ff00000, RZ, 0xc0, !PT ;  /* 0x7ff000002326c812 */ /* 0x000fca00078ec0ff */
[----:B------:R-:W-:-:S05]  /*2420*/  VIADD R36, R38, 0xffffffff ;  /* 0xffffffff26247836 */ /* 0x000fca0000000000 */
[----:B------:R-:W-:Y:S02]  /*2430*/  ISETP.GT.U32.AND P0, PT, R36, 0x7feffffe, PT ;  /* 0x7feffffe2400780c */ /* 0x000fe40003f04070 */
[----:B------:R-:W-:-:S04]  /*2440*/  IADD3 R36, PT, PT, R52, -0x1, RZ ;  /* 0xffffffff34247810 */ /* 0x000fc80007ffe0ff */
[----:B------:R-:W-:-:S13]  /*2450*/  ISETP.GT.U32.OR P0, PT, R36, 0x7feffffe, P0 ;  /* 0x7feffffe2400780c */ /* 0x000fda0000704470 */
[----:B------:R-:W-:Y:S05]  /*2460*/  @P0 BRA `(.L_x_58) ;  /* 0x00000000006c0947 */ /* 0x000fea0003800000 */
[----:B------:R-:W-:-:S04]  /*2470*/  LOP3.LUT R28, R31, 0x7ff00000, RZ, 0xc0, !PT ;  /* 0x7ff000001f1c7812 */ /* 0x000fc800078ec0ff */
[CC--:B------:R-:W-:Y:S02]  /*2480*/  ISETP.GE.U32.AND P0, PT, R49.reuse, R28.reuse, PT ;  /* 0x0000001c3100720c */ /* 0x0c0fe40003f06070 */
[----:B------:R-:W-:Y:S01]  /*2490*/  VIADDMNMX R49, R49, -R28, 0xb9600000, !PT ;  /* 0xb960000031317446 */ /* 0x000fe2000780091c */
[----:B------:R-:W-:Y:S01]  /*24a0*/  IMAD.MOV.U32 R28, RZ, RZ, RZ ;  /* 0x000000ffff1c7224 */ /* 0x000fe200078e00ff */
[----:B------:R-:W-:Y:S02]  /*24b0*/  SEL R51, R51, 0x63400000, !P0 ;  /* 0x6340000033337807 */ /* 0x000fe40004000000 */
[----:B------:R-:W-:-:S05]  /*24c0*/  VIMNMX R38, PT, PT, R49, 0x46a00000, PT ;  /* 0x46a0000031267848 */ /* 0x000fca0003fe0100 */
[----:B------:R-:W-:-:S04]  /*24d0*/  IMAD.IADD R38, R38, 0x1, -R51 ;  /* 0x0000000126267824 */ /* 0x000fc800078e0a33 */
[----:B------:R-:W-:-:S06]  /*24e0*/  VIADD R29, R38, 0x7fe00000 ;  /* 0x7fe00000261d7836 */ /* 0x000fcc0000000000 */
[----:B------:R-:W-:-:S10]  /*24f0*/  DMUL R36, R40, R28 ;  /* 0x0000001c28247228 */ /* 0x000fd40000000000 */
[----:B------:R-:W-:-:S13]  /*2500*/  FSETP.GTU.AND P0, PT, |R37|, 1.469367938527859385e-39, PT ;  /* 0x001000002500780b */ /* 0x000fda0003f0c200 */
[----:B------:R-:W-:Y:S05]  /*2510*/  @P0 BRA `(.L_x_59) ;  /* 0x0000000000940947 */ /* 0x000fea0003800000 */
[----:B------:R-:W-:Y:S01]  /*2520*/  DFMA R32, R40, -R32, R34 ;  /* 0x800000202820722b */ /* 0x000fe20000000022 */
[----:B------:R-:W-:-:S09]  /*2530*/  MOV R30, RZ ;  /* 0x000000ff001e7202 */ /* 0x000fd20000000f00 */
[C---:B------:R-:W-:Y:S02]  /*2540*/  FSETP.NEU.AND P0, PT, R33.reuse, RZ, PT ;  /* 0x000000ff2100720b */ /* 0x040fe40003f0d000 */
[----:B------:R-:W-:-:S04]  /*2550*/  LOP3.LUT R35, R33, 0x80000000, R31, 0x48, !PT ;  /* 0x8000000021237812 */ /* 0x000fc800078e481f */
[----:B------:R-:W-:-:S07]  /*2560*/  LOP3.LUT R31, R35, R29, RZ, 0xfc, !PT ;  /* 0x0000001d231f7212 */ /* 0x000fce00078efcff */
[----:B------:R-:W-:Y:S05]  /*2570*/  @!P0 BRA `(.L_x_59) ;  /* 0x00000000007c8947 */ /* 0x000fea0003800000 */
[----:B------:R-:W-:Y:S01]  /*2580*/  IMAD.MOV R29, RZ, RZ, -R38 ;  /* 0x000000ffff1d7224 */ /* 0x000fe200078e0a26 */
[----:B------:R-:W-:Y:S01]  /*2590*/  DMUL.RP R30, R40, R30 ;  /* 0x0000001e281e7228 */ /* 0x000fe20000008000 */
[----:B------:R-:W-:-:S06]  /*25a0*/  IMAD.MOV.U32 R28, RZ, RZ, RZ ;  /* 0x000000ffff1c7224 */ /* 0x000fcc00078e00ff */
[----:B------:R-:W-:-:S03]  /*25b0*/  DFMA R28, R36, -R28, R40 ;  /* 0x8000001c241c722b */ /* 0x000fc60000000028 */
[----:B------:R-:W-:-:S03]  /*25c0*/  LOP3.LUT R35, R31, R35, RZ, 0x3c, !PT ;  /* 0x000000231f237212 */ /* 0x000fc600078e3cff */
[----:B------:R-:W-:-:S04]  /*25d0*/  IADD3 R28, PT, PT, -R38, -0x43300000, RZ ;  /* 0xbcd00000261c7810 */ /* 0x000fc80007ffe1ff */
[----:B------:R-:W-:-:S04]  /*25e0*/  FSETP.NEU.AND P0, PT, |R29|, R28, PT ;  /* 0x0000001c1d00720b */ /* 0x000fc80003f0d200 */
[----:B------:R-:W-:Y:S02]  /*25f0*/  FSEL R36, R30, R36, !P0 ;  /* 0x000000241e247208 */ /* 0x000fe40004000000 */
[----:B------:R-:W-:Y:S01]  /*2600*/  FSEL R37, R35, R37, !P0 ;  /* 0x0000002523257208 */ /* 0x000fe20004000000 */
[----:B------:R-:W-:Y:S06]  /*2610*/  BRA `(.L_x_59) ;  /* 0x0000000000547947 */ /* 0x000fec0003800000 */
.L_x_58:
[----:B------:R-:W-:-:S14]  /*2620*/  DSETP.NAN.AND P0, PT, R28, R28, PT ;  /* 0x0000001c1c00722a */ /* 0x000fdc0003f08000 */
[----:B------:R-:W-:Y:S05]  /*2630*/  @P0 BRA `(.L_x_60) ;  /* 0x0000000000440947 */ /* 0x000fea0003800000 */
[----:B------:R-:W-:-:S14]  /*2640*/  DSETP.NAN.AND P0, PT, R30, R30, PT ;  /* 0x0000001e1e00722a */ /* 0x000fdc0003f08000 */
[----:B------:R-:W-:Y:S05]  /*2650*/  @P0 BRA `(.L_x_61) ;  /* 0x0000000000300947 */ /* 0x000fea0003800000 */
[----:B------:R-:W-:Y:S01]  /*2660*/  ISETP.NE.AND P0, PT, R38, R52, PT ;  /* 0x000000342600720c */ /* 0x000fe20003f05270 */
[----:B------:R-:W-:Y:S01]  /*2670*/  IMAD.MOV.U32 R36, RZ, RZ, 0x0 ;  /* 0x00000000ff247424 */ /* 0x000fe200078e00ff */
[----:B------:R-:W-:-:S11]  /*2680*/  MOV R37, 0xfff80000 ;  /* 0xfff8000000257802 */ /* 0x000fd60000000f00 */
[----:B------:R-:W-:Y:S05]  /*2690*/  @!P0 BRA `(.L_x_59) ;  /* 0x0000000000348947 */ /* 0x000fea0003800000 */
[----:B------:R-:W-:Y:S02]  /*26a0*/  ISETP.NE.AND P0, PT, R38, 0x7ff00000, PT ;  /* 0x7ff000002600780c */ /* 0x000fe40003f05270 */
[----:B------:R-:W-:Y:S02]  /*26b0*/  LOP3.LUT R37, R29, 0x80000000, R31, 0x48, !PT ;  /* 0x800000001d257812 */ /* 0x000fe400078e481f */
[----:B------:R-:W-:-:S13]  /*26c0*/  ISETP.EQ.OR P0, PT, R52, RZ, !P0 ;  /* 0x000000ff3400720c */ /* 0x000fda0004702670 */
[----:B------:R-:W-:Y:S01]  /*26d0*/  @P0 LOP3.LUT R28, R37, 0x7ff00000, RZ, 0xfc, !PT ;  /* 0x7ff00000251c0812 */ /* 0x000fe200078efcff */
[----:B------:R-:W-:Y:S02]  /*26e0*/  @!P0 IMAD.MOV.U32 R36, RZ, RZ, RZ ;  /* 0x000000ffff248224 */ /* 0x000fe400078e00ff */
[----:B------:R-:W-:Y:S02]  /*26f0*/  @P0 IMAD.MOV.U32 R36, RZ, RZ, RZ ;  /* 0x000000ffff240224 */ /* 0x000fe400078e00ff */
[----:B------:R-:W-:Y:S01]  /*2700*/  @P0 IMAD.MOV.U32 R37, RZ, RZ, R28 ;  /* 0x000000ffff250224 */ /* 0x000fe200078e001c */
[----:B------:R-:W-:Y:S06]  /*2710*/  BRA `(.L_x_59) ;  /* 0x0000000000147947 */ /* 0x000fec0003800000 */
.L_x_61:
[----:B------:R-:W-:Y:S02]  /*2720*/  LOP3.LUT R37, R31, 0x80000, RZ, 0xfc, !PT ;  /* 0x000800001f257812 */ /* 0x000fe400078efcff */
[----:B------:R-:W-:Y:S01]  /*2730*/  MOV R36, R30 ;  /* 0x0000001e00247202 */ /* 0x000fe20000000f00 */
[----:B------:R-:W-:Y:S06]  /*2740*/  BRA `(.L_x_59) ;  /* 0x0000000000087947 */ /* 0x000fec0003800000 */
.L_x_60:
[----:B------:R-:W-:Y:S01]  /*2750*/  LOP3.LUT R37, R29, 0x80000, RZ, 0xfc, !PT ;  /* 0x000800001d257812 */ /* 0x000fe200078efcff */
[----:B------:R-:W-:-:S07]  /*2760*/  IMAD.MOV.U32 R36, RZ, RZ, R28 ;  /* 0x000000ffff247224 */ /* 0x000fce00078e001c */
.L_x_59:
[----:B------:R-:W-:Y:S05]  /*2770*/  BSYNC.RECONVERGENT B2 ;  /* 0x0000000000027941 */ /* 0x000fea0003800200 */
.L_x_57:
[----:B------:R-:W-:Y:S01]  /*2780*/  MOV R51, 0x0 ;  /* 0x0000000000337802 */ /* 0x000fe20000000f00 */
[----:B------:R-:W-:Y:S02]  /*2790*/  IMAD.MOV.U32 R32, RZ, RZ, R36 ;  /* 0x000000ffff207224 */ /* 0x000fe400078e0024 */
[----:B------:R-:W-:Y:S01]  /*27a0*/  IMAD.MOV.U32 R33, RZ, RZ, R37 ;  /* 0x000000ffff217224 */ /* 0x000fe200078e0025 */
[----:B------:R-:W-:Y:S06]  /*27b0*/  RET.REL.NODEC R50 `(_Z36voxel_sampling_idx_binary_gpu_kerneliiiifffiiifffiiPKfPKlPKiS0_S4_PiS5_S5_S5_) ;  /* 0xffffffd832107950 */ /* 0x000fec0003c3ffff */
        .weak           $__internal_1_$__cuda_sm3x_div_rn_noftz_f32_slowpath
        .type           $__internal_1_$__cuda_sm3x_div_rn_noftz_f32_slowpath,@function
        .size           $__internal_1_$__cuda_sm3x_div_rn_noftz_f32_slowpath,(.L_x_75 - $__internal_1_$__cuda_sm3x_div_rn_noftz_f32_slowpath)
$__internal_1_$__cuda_sm3x_div_rn_noftz_f32_slowpath:
[----:B------:R-:W-:Y:S01]  /*27c0*/  SHF.R.U32.HI R32, RZ, 0x17, R29 ;  /* 0x00000017ff207819 */ /* 0x000fe2000001161d */
[----:B------:R-:W-:Y:S01]  /*27d0*/  BSSY.RECONVERGENT B1, `(.L_x_62) ;  /* 0x0000062000017945 */ /* 0x000fe20003800200 */
[----:B------:R-:W-:Y:S02]  /*27e0*/  SHF.R.U32.HI R31, RZ, 0x17, R28 ;  /* 0x00000017ff1f7819 */ /* 0x000fe4000001161c */
[----:B------:R-:W-:Y:S02]  /*27f0*/  LOP3.LUT R32, R32, 0xff, RZ, 0xc0, !PT ;  /* 0x000000ff20207812 */ /* 0x000fe400078ec0ff */
[----:B------:R-:W-:-:S03]  /*2800*/  LOP3.LUT R36, R31, 0xff, RZ, 0xc0, !PT ;  /* 0x000000ff1f247812 */ /* 0x000fc600078ec0ff */
[----:B------:R-:W-:Y:S02]  /*2810*/  VIADD R34, R32, 0xffffffff ;  /* 0xffffffff20227836 */ /* 0x000fe40000000000 */
[----:B------:R-:W-:-:S03]  /*2820*/  VIADD R33, R36, 0xffffffff ;  /* 0xffffffff24217836 */ /* 0x000fc60000000000 */
[----:B------:R-:W-:-:S04]  /*2830*/  ISETP.GT.U32.AND P0, PT, R34, 0xfd, PT ;  /* 0x000000fd2200780c */ /* 0x000fc80003f04070 */
[----:B------:R-:W-:-:S13]  /*2840*/  ISETP.GT.U32.OR P0, PT, R33, 0xfd, P0 ;  /* 0x000000fd2100780c */ /* 0x000fda0000704470 */
[----:B------:R-:W-:Y:S01]  /*2850*/  @!P0 IMAD.MOV.U32 R31, RZ, RZ, RZ ;  /* 0x000000ffff1f8224 */ /* 0x000fe200078e00ff */
[----:B------:R-:W-:Y:S06]  /*2860*/  @!P0 BRA `(.L_x_63) ;  /* 0x00000000005c8947 */ /* 0x000fec0003800000 */
[----:B------:R-:W-:Y:S02]  /*2870*/  FSETP.GTU.FTZ.AND P0, PT, |R28|, +INF , PT ;  /* 0x7f8000001c00780b */ /* 0x000fe40003f1c200 */
[----:B------:R-:W-:-:S04]  /*2880*/  FSETP.GTU.FTZ.AND P3, PT, |R29|, +INF , PT ;  /* 0x7f8000001d00780b */ /* 0x000fc80003f7c200 */
[----:B------:R-:W-:-:S13]  /*2890*/  PLOP3.LUT P0, PT, P0, P3, PT, 0xf8, 0x8f ;  /* 0x00000000008f781c */ /* 0x000fda0000707f70 */
[----:B------:R-:W-:Y:S05]  /*28a0*/  @P0 BRA `(.L_x_64) ;  /* 0x00000004004c0947 */ /* 0x000fea0003800000 */
[----:B------:R-:W-:-:S13]  /*28b0*/  LOP3.LUT P0, RZ, R29, 0x7fffffff, R28, 0xc8, !PT ;  /* 0x7fffffff1dff7812 */ /* 0x000fda000780c81c */
[----:B------:R-:W-:Y:S05]  /*28c0*/  @!P0 BRA `(.L_x_65) ;  /* 0x00000004003c8947 */ /* 0x000fea0003800000 */
[C---:B------:R-:W-:Y:S02]  /*28d0*/  FSETP.NEU.FTZ.AND P3, PT, |R28|.reuse, +INF , PT ;  /* 0x7f8000001c00780b */ /* 0x040fe40003f7d200 */
[----:B------:R-:W-:Y:S02]  /*28e0*/  FSETP.NEU.FTZ.AND P4, PT, |R29|, +INF , PT ;  /* 0x7f8000001d00780b */ /* 0x000fe40003f9d200 */
[----:B------:R-:W-:-:S11]  /*28f0*/  FSETP.NEU.FTZ.AND P0, PT, |R28|, +INF , PT ;  /* 0x7f8000001c00780b */ /* 0x000fd60003f1d200 */
[----:B------:R-:W-:Y:S05]  /*2900*/  @!P4 BRA !P3, `(.L_x_65) ;  /* 0x00000004002cc947 */ /* 0x000fea0005800000 */
[----:B------:R-:W-:-:S04]  /*2910*/  LOP3.LUT P3, RZ, R28, 0x7fffffff, RZ, 0xc0, !PT ;  /* 0x7fffffff1cff7812 */ /* 0x000fc8000786c0ff */
[----:B------:R-:W-:-:S13]  /*2920*/  PLOP3.LUT P3, PT, P4, P3, PT, 0x2f, 0xf2 ;  /* 0x0000000000f2781c */ /* 0x000fda0002766577 */
[----:B------:R-:W-:Y:S05]  /*2930*/  @P3 BRA `(.L_x_66) ;  /* 0x0000000400183947 */ /* 0x000fea0003800000 */
[----:B------:R-:W-:-:S04]  /*2940*/  LOP3.LUT P3, RZ, R29, 0x7fffffff, RZ, 0xc0, !PT ;  /* 0x7fffffff1dff7812 */ /* 0x000fc8000786c0ff */
[----:B------:R-:W-:-:S13]  /*2950*/  PLOP3.LUT P0, PT, P0, P3, PT, 0x2f, 0xf2 ;  /* 0x0000000000f2781c */ /* 0x000fda0000706577 */
[----:B------:R-:W-:Y:S05]  /*2960*/  @P0 BRA `(.L_x_67) ;  /* 0x0000000400000947 */ /* 0x000fea0003800000 */
[----:B------:R-:W-:Y:S02]  /*2970*/  ISETP.GE.AND P0, PT, R33, RZ, PT ;  /* 0x000000ff2100720c */ /* 0x000fe40003f06270 */
[----:B------:R-:W-:-:S11]  /*2980*/  ISETP.GE.AND P3, PT, R34, RZ, PT ;  /* 0x000000ff2200720c */ /* 0x000fd60003f66270 */
[----:B------:R-:W-:Y:S01]  /*2990*/  @P0 MOV R31, RZ ;  /* 0x000000ff001f0202 */ /* 0x000fe20000000f00 */
[----:B------:R-:W-:Y:S02]  /*29a0*/  @!P0 IMAD.MOV.U32 R31, RZ, RZ, -0x40 ;  /* 0xffffffc0ff1f8424 */ /* 0x000fe400078e00ff */
[----:B------:R-:W-:Y:S01]  /*29b0*/  @!P0 FFMA R28, R28, 1.84467440737095516160e+19, RZ ;  /* 0x5f8000001c1c8823 */ /* 0x000fe200000000ff */
[----:B------:R-:W-:Y:S01]  /*29c0*/  @!P3 FFMA R29, R29, 1.84467440737095516160e+19, RZ ;  /* 0x5f8000001d1db823 */ /* 0x000fe200000000ff */
[----:B------:R-:W-:-:S07]  /*29d0*/  @!P3 VIADD R31, R31, 0x40 ;  /* 0x000000401f1fb836 */ /* 0x000fce0000000000 */
.L_x_63:
[----:B------:R-:W-:Y:S01]  /*29e0*/  LEA R34, R32, 0xc0800000, 0x17 ;  /* 0xc080000020227811 */ /* 0x000fe200078eb8ff */
[----:B------:R-:W-:Y:S04]  /*29f0*/  BSSY.RECONVERGENT B2, `(.L_x_68) ;  /* 0x0000036000027945 */ /* 0x000fe80003800200 */
[----:B------:R-:W-:Y:S01]  /*2a00*/  IMAD.IADD R34, R29, 0x1, -R34 ;  /* 0x000000011d227824 */ /* 0x000fe200078e0a22 */
[----:B------:R-:W-:-:S03]  /*2a10*/  IADD3 R29, PT, PT, R36, -0x7f, RZ ;  /* 0xffffff81241d7810 */ /* 0x000fc60007ffe0ff */
[----:B------:R-:W0:Y:S01]  /*2a20*/  MUFU.RCP R33, R34 ;  /* 0x0000002200217308 */ /* 0x000e220000001000 */
[----:B------:R-:W-:Y:S01]  /*2a30*/  FADD.FTZ R35, -R34, -RZ ;  /* 0x800000ff22237221 */ /* 0x000fe20000010100 */
[C---:B------:R-:W-:Y:S01]  /*2a40*/  IMAD R28, R29.reuse, -0x800000, R28 ;  /* 0xff8000001d1c7824 */ /* 0x040fe200078e021c */
[----:B------:R-:W-:-:S05]  /*2a50*/  IADD3 R32, PT, PT, R29, 0x7f, -R32 ;  /* 0x0000007f1d207810 */ /* 0x000fca0007ffe820 */
[----:B------:R-:W-:Y:S02]  /*2a60*/  IMAD.IADD R32, R32, 0x1, R31 ;  /* 0x0000000120207824 */ /* 0x000fe400078e021f */
[----:B0-----:R-:W-:-:S04]  /*2a70*/  FFMA R36, R33, R35, 1 ;  /* 0x3f80000021247423 */ /* 0x001fc80000000023 */
[----:B------:R-:W-:-:S04]  /*2a80*/  FFMA R38, R33, R36, R33 ;  /* 0x0000002421267223 */ /* 0x000fc80000000021 */
[----:B------:R-:W-:-:S04]  /*2a90*/  FFMA R33, R28, R38, RZ ;  /* 0x000000261c217223 */ /* 0x000fc800000000ff */
[----:B------:R-:W-:-:S04]  /*2aa0*/  FFMA R36, R35, R33, R28 ;  /* 0x0000002123247223 */ /* 0x000fc8000000001c */
[----:B------:R-:W-:-:S04]  /*2ab0*/  FFMA R33, R38, R36, R33 ;  /* 0x0000002426217223 */ /* 0x000fc80000000021 */
[----:B------:R-:W-:-:S04]  /*2ac0*/  FFMA R36, R35, R33, R28 ;  /* 0x0000002123247223 */ /* 0x000fc8000000001c */
[----:B------:R-:W-:-:S05]  /*2ad0*/  FFMA R28, R38, R36, R33 ;  /* 0x00000024261c7223 */ /* 0x000fca0000000021 */
[----:B------:R-:W-:-:S04]  /*2ae0*/  SHF.R.U32.HI R29, RZ, 0x17, R28 ;  /* 0x00000017ff1d7819 */ /* 0x000fc8000001161c */
[----:B------:R-:W-:-:S05]  /*2af0*/  LOP3.LUT R29, R29, 0xff, RZ, 0xc0, !PT ;  /* 0x000000ff1d1d7812 */ /* 0x000fca00078ec0ff */
[----:B------:R-:W-:-:S04]  /*2b00*/  IMAD.IADD R35, R29, 0x1, R32 ;  /* 0x000000011d237824 */ /* 0x000fc800078e0220 */
[----:B------:R-:W-:-:S05]  /*2b10*/  VIADD R29, R35, 0xffffffff ;  /* 0xffffffff231d7836 */ /* 0x000fca0000000000 */
[----:B------:R-:W-:-:S13]  /*2b20*/  ISETP.GE.U32.AND P0, PT, R29, 0xfe, PT ;  /* 0x000000fe1d00780c */ /* 0x000fda0003f06070 */
[----:B------:R-:W-:Y:S05]  /*2b30*/  @!P0 BRA `(.L_x_69) ;  /* 0x0000000000808947 */ /* 0x000fea0003800000 */
[----:B------:R-:W-:-:S13]  /*2b40*/  ISETP.GT.AND P0, PT, R35, 0xfe, PT ;  /* 0x000000fe2300780c */ /* 0x000fda0003f04270 */
[----:B------:R-:W-:Y:S05]  /*2b50*/  @P0 BRA `(.L_x_70) ;  /* 0x00000000006c0947 */ /* 0x000fea0003800000 */
[----:B------:R-:W-:-:S13]  /*2b60*/  ISETP.GE.AND P0, PT, R35, 0x1, PT ;  /* 0x000000012300780c */ /* 0x000fda0003f06270 */
[----:B------:R-:W-:Y:S05]  /*2b70*/  @P0 BRA `(.L_x_71) ;  /* 0x0000000000740947 */ /* 0x000fea0003800000 */
[----:B------:R-:W-:Y:S02]  /*2b80*/  ISETP.GE.AND P0, PT, R35, -0x18, PT ;  /* 0xffffffe82300780c */ /* 0x000fe40003f06270 */
[----:B------:R-:W-:-:S11]  /*2b90*/  LOP3.LUT R28, R28, 0x80000000, RZ, 0xc0, !PT ;  /* 0x800000001c1c7812 */ /* 0x000fd600078ec0ff */
[----:B------:R-:W-:Y:S05]  /*2ba0*/  @!P0 BRA `(.L_x_71) ;  /* 0x0000000000688947 */ /* 0x000fea0003800000 */
[CCC-:B------:R-:W-:Y:S01]  /*2bb0*/  FFMA.RZ R29, R38.reuse, R36.reuse, R33.reuse ;  /* 0x00000024261d7223 */ /* 0x1c0fe2000000c021 */
[C---:B------:R-:W-:Y:S01]  /*2bc0*/  IADD3 R34, PT, PT, R35.reuse, 0x20, RZ ;  /* 0x0000002023227810 */ /* 0x040fe20007ffe0ff */
[CCC-:B------:R-:W-:Y:S01]  /*2bd0*/  FFMA.RM R32, R38.reuse, R36.reuse, R33.reuse ;  /* 0x0000002426207223 */ /* 0x1c0fe20000004021 */
[----:B------:R-:W-:Y:S02]  /*2be0*/  ISETP.NE.AND P4, PT, R35, RZ, PT ;  /* 0x000000ff2300720c */ /* 0x000fe40003f85270 */
[----:B------:R-:W-:Y:S01]  /*2bf0*/  LOP3.LUT R31, R29, 0x7fffff, RZ, 0xc0, !PT ;  /* 0x007fffff1d1f7812 */ /* 0x000fe200078ec0ff */
[----:B------:R-:W-:Y:S01]  /*2c00*/  FFMA.RP R29, R38, R36, R33 ;  /* 0x00000024261d7223 */ /* 0x000fe20000008021 */
[----:B------:R-:W-:Y:S01]  /*2c10*/  IMAD.MOV R33, RZ, RZ, -R35 ;  /* 0x000000ffff217224 */ /* 0x000fe200078e0a23 */
[----:B------:R-:W-:Y:S02]  /*2c20*/  ISETP.NE.AND P3, PT, R35, RZ, PT ;  /* 0x000000ff2300720c */ /* 0x000fe40003f65270 */
[----:B------:R-:W-:-:S02]  /*2c30*/  LOP3.LUT R31, R31, 0x800000, RZ, 0xfc, !PT ;  /* 0x008000001f1f7812 */ /* 0x000fc400078efcff */
[----:B------:R-:W-:Y:S02]  /*2c40*/  FSETP.NEU.FTZ.AND P0, PT, R29, R32, PT ;  /* 0x000000201d00720b */ /* 0x000fe40003f1d000 */
[----:B------:R-:W-:Y:S02]  /*2c50*/  SHF.L.U32 R34, R31, R34, RZ ;  /* 0x000000221f227219 */ /* 0x000fe400000006ff */
[----:B------:R-:W-:Y:S02]  /*2c60*/  SEL R32, R33, RZ, P4 ;  /* 0x000000ff21207207 */ /* 0x000fe40002000000 */
[----:B------:R-:W-:Y:S02]  /*2c70*/  ISETP.NE.AND P3, PT, R34, RZ, P3 ;  /* 0x000000ff2200720c */ /* 0x000fe40001f65270 */
[----:B------:R-:W-:Y:S02]  /*2c80*/  SHF.R.U32.HI R32, RZ, R32, R31 ;  /* 0x00000020ff207219 */ /* 0x000fe4000001161f */
[----:B------:R-:W-:-:S02]  /*2c90*/  PLOP3.LUT P0, PT, P0, P3, PT, 0xf8, 0x8f ;  /* 0x00000000008f781c */ /* 0x000fc40000707f70 */
[----:B------:R-:W-:Y:S02]  /*2ca0*/  SHF.R.U32.HI R34, RZ, 0x1, R32 ;  /* 0x00000001ff227819 */ /* 0x000fe40000011620 */
[----:B------:R-:W-:-:S04]  /*2cb0*/  SEL R29, RZ, 0x1, !P0 ;  /* 0x00000001ff1d7807 */ /* 0x000fc80004000000 */
[----:B------:R-:W-:-:S04]  /*2cc0*/  LOP3.LUT R29, R29, 0x1, R34, 0xf8, !PT ;  /* 0x000000011d1d7812 */ /* 0x000fc800078ef822 */
[----:B------:R-:W-:-:S05]  /*2cd0*/  LOP3.LUT R29, R29, R32, RZ, 0xc0, !PT ;  /* 0x000000201d1d7212 */ /* 0x000fca00078ec0ff */
[----:B------:R-:W-:-:S05]  /*2ce0*/  IMAD.IADD R29, R34, 0x1, R29 ;  /* 0x00000001221d7824 */ /* 0x000fca00078e021d */
[----:B------:R-:W-:Y:S01]  /*2cf0*/  LOP3.LUT R28, R29, R28, RZ, 0xfc, !PT ;  /* 0x0000001c1d1c7212 */ /* 0x000fe200078efcff */
[----:B------:R-:W-:Y:S06]  /*2d00*/  BRA `(.L_x_71) ;  /* 0x0000000000107947 */ /* 0x000fec0003800000 */
.L_x_70:
[----:B------:R-:W-:-:S04]  /*2d10*/  LOP3.LUT R28, R28, 0x80000000, RZ, 0xc0, !PT ;  /* 0x800000001c1c7812 */ /* 0x000fc800078ec0ff */
[----:B------:R-:W-:Y:S01]  /*2d20*/  LOP3.LUT R28, R28, 0x7f800000, RZ, 0xfc, !PT ;  /* 0x7f8000001c1c7812 */ /* 0x000fe200078efcff */
[----:B------:R-:W-:Y:S06]  /*2d30*/  BRA `(.L_x_71) ;  /* 0x0000000000047947 */ /* 0x000fec0003800000 */
.L_x_69:
[----:B------:R-:W-:-:S07]  /*2d40*/  IMAD R28, R32, 0x800000, R28 ;  /* 0x00800000201c7824 */ /* 0x000fce00078e021c */
.L_x_71:
[----:B------:R-:W-:Y:S05]  /*2d50*/  BSYNC.RECONVERGENT B2 ;  /* 0x0000000000027941 */ /* 0x000fea0003800200 */
.L_x_68:
[----:B------:R-:W-:Y:S05]  /*2d60*/  BRA `(.L_x_72) ;  /* 0x0000000000207947 */ /* 0x000fea0003800000 */
.L_x_67:
[----:B------:R-:W-:-:S04]  /*2d70*/  LOP3.LUT R28, R29, 0x80000000, R28, 0x48, !PT ;  /* 0x800000001d1c7812 */ /* 0x000fc800078e481c */
[----:B------:R-:W-:Y:S01]  /*2d80*/  LOP3.LUT R28, R28, 0x7f800000, RZ, 0xfc, !PT ;  /* 0x7f8000001c1c7812 */ /* 0x000fe200078efcff */
[----:B------:R-:W-:Y:S06]  /*2d90*/  BRA `(.L_x_72) ;  /* 0x0000000000147947 */ /* 0x000fec0003800000 */
.L_x_66:
[----:B------:R-:W-:Y:S01]  /*2da0*/  LOP3.LUT R28, R29, 0x80000000, R28, 0x48, !PT ;  /* 0x800000001d1c7812 */ /* 0x000fe200078e481c */
[----:B------:R-:W-:Y:S06]  /*2db0*/  BRA `(.L_x_72) ;  /* 0x00000000000c7947 */ /* 0x000fec0003800000 */
.L_x_65:
[----:B------:R-:W0:Y:S01]  /*2dc0*/  MUFU.RSQ R28, -QNAN ;  /* 0xffc00000001c7908 */ /* 0x000e220000001400 */
[----:B------:R-:W-:Y:S05]  /*2dd0*/  BRA `(.L_x_72) ;  /* 0x0000000000047947 */ /* 0x000fea0003800000 */
.L_x_64:
[----:B------:R-:W-:-:S07]  /*2de0*/  FADD.FTZ R28, R28, R29 ;  /* 0x0000001d1c1c7221 */ /* 0x000fce0000010000 */
.L_x_72:
[----:B------:R-:W-:Y:S05]  /*2df0*/  BSYNC.RECONVERGENT B1 ;  /* 0x0000000000017941 */ /* 0x000fea0003800200 */
.L_x_62:
[----:B0-----:R-:W-:Y:S01]  /*2e00*/  MOV R38, R28 ;  /* 0x0000001c00267202 */ /* 0x001fe20000000f00 */
[----:B------:R-:W-:Y:S02]  /*2e10*/  IMAD.MOV.U32 R28, RZ, RZ, R30 ;  /* 0x000000ffff1c7224 */ /* 0x000fe400078e001e */
[----:B------:R-:W-:-:S04]  /*2e20*/  IMAD.MOV.U32 R29, RZ, RZ, 0x0 ;  /* 0x00000000ff1d7424 */ /* 0x000fc800078e00ff */
[----:B------:R-:W-:Y:S05]  /*2e30*/  RET.REL.NODEC R28 `(_Z36voxel_sampling_idx_binary_gpu_kerneliiiifffiiifffiiPKfPKlPKiS0_S4_PiS5_S5_S5_) ;  /* 0xffffffd01c707950 */ /* 0x000fea0003c3ffff */
.L_x_73:
[----:B------:R-:W-:-:S00]  /*2e40*/  BRA `(.L_x_73) ;  /* 0xfffffffc00fc7947 */ /* 0x000fc0000383ffff */
[----:B------:R-:W-:-:S00]  /*2e50*/  NOP ;  /* 0x0000000000007918 */ /* 0x000fc00000000000 */
        /* <DEDUP_REMOVED lines=10> */
.L_x_75:


//--------------------- .nv.shared.reserved.0     --------------------------
	.section	.nv.shared.reserved.0,"aw",@nobits
	.weak		__nv_reservedSMEM_offset_0_alias
	.size		__nv_reservedSMEM_offset_0_alias, 0, 64
	.other		__nv_reservedSMEM_offset_0_alias,@"STO_CUDA_RESERVED_SHARED STV_DEFAULT"
__nv_reservedSMEM_offset_0_alias:
	.zero		0
	.zero		64


//--------------------- .nv.constant0._Z36voxel_sampling_idx_binary_gpu_kerneliiiifffiiifffiiPKfPKlPKiS0_S4_PiS5_S5_S5_ --------------------------
	.section	.nv.constant0._Z36voxel_sampling_idx_binary_gpu_kerneliiiifffiiifffiiPKfPKlPKiS0_S4_PiS5_S5_S5_,"a",@progbits
	.sectionflags	@""
	.align	4
.nv.constant0._Z36voxel_sampling_idx_binary_gpu_kerneliiiifffiiifffiiPKfPKlPKiS0_S4_PiS5_S5_S5_:
	.zero		1032


//--------------------- SYMBOLS --------------------------

	.type		.nv.reservedSmem.offset0,@object
	.size		.nv.reservedSmem.offset0,0x4
